//
// Generated by NVIDIA NVVM Compiler
//
// Compiler Build ID: CL-36424714
// Cuda compilation tools, release 13.0, V13.0.88
// Based on NVVM 20.0.0
//

.version 9.0
.target sm_100
.address_size 64

	// .globl	_Z22distribucionParticulasPfS_S_S_iP17curandStateXORWOWffi
.global .align 4 .b8 precalc_xorwow_matrix[102400];
.global .align 4 .b8 precalc_xorwow_offset_matrix[102400];
.global .align 4 .b8 mrg32k3aM1[2304];
.global .align 4 .b8 mrg32k3aM2[2304];
.global .align 4 .b8 mrg32k3aM1SubSeq[2016];
.global .align 4 .b8 mrg32k3aM2SubSeq[2016];
.global .align 4 .b8 mrg32k3aM1Seq[2304];
.global .align 4 .b8 mrg32k3aM2Seq[2304];
.const .align 8 .b8 __cr_lgamma_table[72];

.visible .entry _Z22distribucionParticulasPfS_S_S_iP17curandStateXORWOWffi(
	.param .u64 .ptr .align 1 _Z22distribucionParticulasPfS_S_S_iP17curandStateXORWOWffi_param_0,
	.param .u64 .ptr .align 1 _Z22distribucionParticulasPfS_S_S_iP17curandStateXORWOWffi_param_1,
	.param .u64 .ptr .align 1 _Z22distribucionParticulasPfS_S_S_iP17curandStateXORWOWffi_param_2,
	.param .u64 .ptr .align 1 _Z22distribucionParticulasPfS_S_S_iP17curandStateXORWOWffi_param_3,
	.param .u32 _Z22distribucionParticulasPfS_S_S_iP17curandStateXORWOWffi_param_4,
	.param .u64 .ptr .align 1 _Z22distribucionParticulasPfS_S_S_iP17curandStateXORWOWffi_param_5,
	.param .f32 _Z22distribucionParticulasPfS_S_S_iP17curandStateXORWOWffi_param_6,
	.param .f32 _Z22distribucionParticulasPfS_S_S_iP17curandStateXORWOWffi_param_7,
	.param .u32 _Z22distribucionParticulasPfS_S_S_iP17curandStateXORWOWffi_param_8
)
{
	.reg .pred 	%p<20>;
	.reg .b32 	%r<183>;
	.reg .b32 	%f<41>;
	.reg .b64 	%rd<22>;
	.reg .b64 	%fd<138>;

	ld.param.u64 	%rd2, [_Z22distribucionParticulasPfS_S_S_iP17curandStateXORWOWffi_param_0];
	ld.param.u64 	%rd3, [_Z22distribucionParticulasPfS_S_S_iP17curandStateXORWOWffi_param_1];
	ld.param.u64 	%rd4, [_Z22distribucionParticulasPfS_S_S_iP17curandStateXORWOWffi_param_2];
	ld.param.u64 	%rd5, [_Z22distribucionParticulasPfS_S_S_iP17curandStateXORWOWffi_param_3];
	ld.param.u32 	%r54, [_Z22distribucionParticulasPfS_S_S_iP17curandStateXORWOWffi_param_4];
	ld.param.u64 	%rd7, [_Z22distribucionParticulasPfS_S_S_iP17curandStateXORWOWffi_param_5];
	ld.param.f32 	%f13, [_Z22distribucionParticulasPfS_S_S_iP17curandStateXORWOWffi_param_6];
	ld.param.f32 	%f14, [_Z22distribucionParticulasPfS_S_S_iP17curandStateXORWOWffi_param_7];
	cvta.to.global.u64 	%rd8, %rd7;
	mov.u32 	%r55, %ctaid.x;
	mov.u32 	%r56, %ntid.x;
	mov.u32 	%r57, %tid.x;
	mad.lo.s32 	%r1, %r55, %r56, %r57;
	// begin inline asm
	mov.u64 	%rd6, %clock64;
	// end inline asm
	cvt.u32.u64 	%r58, %rd6;
	mul.lo.s32 	%r59, %r1, %r58;
	mul.wide.s32 	%rd9, %r1, 48;
	add.s64 	%rd1, %rd8, %rd9;
	xor.b32  	%r60, %r59, -1429050551;
	mul.lo.s32 	%r61, %r60, 1099087573;
	setp.gt.s32 	%p1, %r59, -1;
	selp.b32 	%r62, -644748465, -1947113066, %p1;
	add.s32 	%r63, %r62, %r61;
	add.s32 	%r2, %r63, 6615241;
	add.s32 	%r3, %r61, 123456789;
	st.global.v2.u32 	[%rd1], {%r2, %r3};
	xor.b32  	%r4, %r61, 362436069;
	add.s32 	%r5, %r62, 521288629;
	st.global.v2.u32 	[%rd1+8], {%r4, %r5};
	xor.b32  	%r6, %r62, 88675123;
	add.s32 	%r7, %r61, 5783321;
	st.global.v2.u32 	[%rd1+16], {%r6, %r7};
	mov.b32 	%r64, 0;
	st.global.v2.u32 	[%rd1+24], {%r64, %r64};
	st.global.u32 	[%rd1+32], %r64;
	mov.b64 	%rd10, 0;
	st.global.u64 	[%rd1+40], %rd10;
	setp.ge.s32 	%p2, %r1, %r54;
	@%p2 bra 	$L__BB0_22;
	cvta.to.global.u64 	%rd11, %rd2;
	cvta.to.global.u64 	%rd12, %rd3;
	shr.u32 	%r65, %r3, 2;
	xor.b32  	%r66, %r65, %r3;
	st.global.v2.u32 	[%rd1+8], {%r5, %r6};
	shl.b32 	%r67, %r7, 4;
	shl.b32 	%r68, %r66, 1;
	xor.b32  	%r69, %r68, %r67;
	xor.b32  	%r70, %r69, %r66;
	xor.b32  	%r71, %r70, %r7;
	st.global.v2.u32 	[%rd1+16], {%r7, %r71};
	add.s32 	%r72, %r2, 362437;
	st.global.v2.u32 	[%rd1], {%r72, %r4};
	add.s32 	%r73, %r71, %r72;
	cvt.rn.f32.u32 	%f15, %r73;
	fma.rn.f32 	%f16, %f15, 0f2F800000, 0f2F000000;
	mul.f32 	%f17, %f14, %f16;
	mul.wide.s32 	%rd13, %r1, 4;
	add.s64 	%rd14, %rd11, %rd13;
	st.global.f32 	[%rd14], %f17;
	ld.global.v2.u32 	{%r74, %r75}, [%rd1];
	shr.u32 	%r76, %r75, 2;
	xor.b32  	%r77, %r76, %r75;
	ld.global.v2.u32 	{%r78, %r79}, [%rd1+8];
	ld.global.v2.u32 	{%r80, %r81}, [%rd1+16];
	st.global.v2.u32 	[%rd1+8], {%r79, %r80};
	shl.b32 	%r82, %r81, 4;
	shl.b32 	%r83, %r77, 1;
	xor.b32  	%r84, %r83, %r82;
	xor.b32  	%r85, %r84, %r77;
	xor.b32  	%r86, %r85, %r81;
	st.global.v2.u32 	[%rd1+16], {%r81, %r86};
	add.s32 	%r87, %r74, 362437;
	st.global.v2.u32 	[%rd1], {%r87, %r78};
	add.s32 	%r88, %r86, %r87;
	cvt.rn.f32.u32 	%f18, %r88;
	fma.rn.f32 	%f19, %f18, 0f2F800000, 0f2F000000;
	mul.f32 	%f20, %f14, %f19;
	add.s64 	%rd15, %rd12, %rd13;
	st.global.f32 	[%rd15], %f20;
	ld.global.v2.u32 	{%r89, %r90}, [%rd1];
	shr.u32 	%r91, %r90, 2;
	xor.b32  	%r92, %r91, %r90;
	ld.global.v2.u32 	{%r175, %r174}, [%rd1+8];
	ld.global.v2.u32 	{%r173, %r172}, [%rd1+16];
	st.global.v2.u32 	[%rd1+8], {%r174, %r173};
	shl.b32 	%r93, %r172, 4;
	shl.b32 	%r94, %r92, 1;
	xor.b32  	%r95, %r94, %r93;
	xor.b32  	%r96, %r95, %r92;
	xor.b32  	%r171, %r96, %r172;
	st.global.v2.u32 	[%rd1+16], {%r172, %r171};
	add.s32 	%r170, %r89, 362437;
	st.global.v2.u32 	[%rd1], {%r170, %r175};
	cvt.f64.f32 	%fd26, %f13;
	mul.f64 	%fd27, %fd26, 0dC000000000000000;
	mul.f64 	%fd1, %fd27, %fd26;
	fma.rn.f64 	%fd28, %fd1, 0d3FF71547652B82FE, 0d4338000000000000;
	{
	.reg .b32 %temp; 
	mov.b64 	{%r14, %temp}, %fd28;
	}
	mov.f64 	%fd29, 0dC338000000000000;
	add.rn.f64 	%fd30, %fd28, %fd29;
	fma.rn.f64 	%fd31, %fd30, 0dBFE62E42FEFA39EF, %fd1;
	fma.rn.f64 	%fd32, %fd30, 0dBC7ABC9E3B39803F, %fd31;
	fma.rn.f64 	%fd33, %fd32, 0d3E5ADE1569CE2BDF, 0d3E928AF3FCA213EA;
	fma.rn.f64 	%fd34, %fd33, %fd32, 0d3EC71DEE62401315;
	fma.rn.f64 	%fd35, %fd34, %fd32, 0d3EFA01997C89EB71;
	fma.rn.f64 	%fd36, %fd35, %fd32, 0d3F2A01A014761F65;
	fma.rn.f64 	%fd37, %fd36, %fd32, 0d3F56C16C1852B7AF;
	fma.rn.f64 	%fd38, %fd37, %fd32, 0d3F81111111122322;
	fma.rn.f64 	%fd39, %fd38, %fd32, 0d3FA55555555502A1;
	fma.rn.f64 	%fd40, %fd39, %fd32, 0d3FC5555555555511;
	fma.rn.f64 	%fd41, %fd40, %fd32, 0d3FE000000000000B;
	fma.rn.f64 	%fd42, %fd41, %fd32, 0d3FF0000000000000;
	fma.rn.f64 	%fd43, %fd42, %fd32, 0d3FF0000000000000;
	{
	.reg .b32 %temp; 
	mov.b64 	{%r15, %temp}, %fd43;
	}
	{
	.reg .b32 %temp; 
	mov.b64 	{%temp, %r16}, %fd43;
	}
	shl.b32 	%r97, %r14, 20;
	add.s32 	%r98, %r97, %r16;
	mov.b64 	%fd133, {%r15, %r98};
	{
	.reg .b32 %temp; 
	mov.b64 	{%temp, %r99}, %fd1;
	}
	mov.b32 	%f21, %r99;
	abs.f32 	%f1, %f21;
	setp.lt.f32 	%p3, %f1, 0f4086232B;
	@%p3 bra 	$L__BB0_4;
	setp.lt.f64 	%p4, %fd1, 0d0000000000000000;
	add.f64 	%fd44, %fd1, 0d7FF0000000000000;
	selp.f64 	%fd133, 0d0000000000000000, %fd44, %p4;
	setp.geu.f32 	%p5, %f1, 0f40874800;
	@%p5 bra 	$L__BB0_4;
	shr.u32 	%r100, %r14, 31;
	add.s32 	%r101, %r14, %r100;
	shr.s32 	%r102, %r101, 1;
	shl.b32 	%r103, %r102, 20;
	add.s32 	%r104, %r16, %r103;
	mov.b64 	%fd45, {%r15, %r104};
	sub.s32 	%r105, %r14, %r102;
	shl.b32 	%r106, %r105, 20;
	add.s32 	%r107, %r106, 1072693248;
	mov.b32 	%r108, 0;
	mov.b64 	%fd46, {%r108, %r107};
	mul.f64 	%fd133, %fd46, %fd45;
$L__BB0_4:
	add.f64 	%fd47, %fd133, 0d3FF0000000000000;
	mul.f64 	%fd48, %fd47, 0d3FE0000000000000;
	cvt.rn.f32.f64 	%f2, %fd48;
	mul.f32 	%f3, %f13, 0fC0A00000;
	mul.f32 	%f22, %f13, 0f40A00000;
	sub.f32 	%f4, %f22, %f3;
	add.s32 	%r176, %r171, %r170;
$L__BB0_5:
	mov.u32 	%r22, %r174;
	mov.u32 	%r174, %r173;
	mov.u32 	%r173, %r172;
	mov.u32 	%r172, %r171;
	cvt.rn.f32.u32 	%f23, %r176;
	fma.rn.f32 	%f5, %f23, 0f2F800000, 0f2F000000;
	fma.rn.f32 	%f6, %f4, %f5, %f3;
	sub.f32 	%f24, %f6, %f13;
	mul.f32 	%f25, %f24, %f24;
	cvt.f64.f32 	%fd49, %f25;
	mul.f64 	%fd6, %fd49, 0dBFE0000000000000;
	fma.rn.f64 	%fd50, %fd6, 0d3FF71547652B82FE, 0d4338000000000000;
	{
	.reg .b32 %temp; 
	mov.b64 	{%r25, %temp}, %fd50;
	}
	mov.f64 	%fd51, 0dC338000000000000;
	add.rn.f64 	%fd52, %fd50, %fd51;
	fma.rn.f64 	%fd53, %fd52, 0dBFE62E42FEFA39EF, %fd6;
	fma.rn.f64 	%fd54, %fd52, 0dBC7ABC9E3B39803F, %fd53;
	fma.rn.f64 	%fd55, %fd54, 0d3E5ADE1569CE2BDF, 0d3E928AF3FCA213EA;
	fma.rn.f64 	%fd56, %fd55, %fd54, 0d3EC71DEE62401315;
	fma.rn.f64 	%fd57, %fd56, %fd54, 0d3EFA01997C89EB71;
	fma.rn.f64 	%fd58, %fd57, %fd54, 0d3F2A01A014761F65;
	fma.rn.f64 	%fd59, %fd58, %fd54, 0d3F56C16C1852B7AF;
	fma.rn.f64 	%fd60, %fd59, %fd54, 0d3F81111111122322;
	fma.rn.f64 	%fd61, %fd60, %fd54, 0d3FA55555555502A1;
	fma.rn.f64 	%fd62, %fd61, %fd54, 0d3FC5555555555511;
	fma.rn.f64 	%fd63, %fd62, %fd54, 0d3FE000000000000B;
	fma.rn.f64 	%fd64, %fd63, %fd54, 0d3FF0000000000000;
	fma.rn.f64 	%fd65, %fd64, %fd54, 0d3FF0000000000000;
	{
	.reg .b32 %temp; 
	mov.b64 	{%r26, %temp}, %fd65;
	}
	{
	.reg .b32 %temp; 
	mov.b64 	{%temp, %r27}, %fd65;
	}
	shl.b32 	%r109, %r25, 20;
	add.s32 	%r110, %r109, %r27;
	mov.b64 	%fd134, {%r26, %r110};
	{
	.reg .b32 %temp; 
	mov.b64 	{%temp, %r111}, %fd6;
	}
	mov.b32 	%f26, %r111;
	abs.f32 	%f7, %f26;
	setp.lt.f32 	%p6, %f7, 0f4086232B;
	@%p6 bra 	$L__BB0_8;
	setp.lt.f64 	%p7, %fd6, 0d0000000000000000;
	add.f64 	%fd66, %fd6, 0d7FF0000000000000;
	selp.f64 	%fd134, 0d0000000000000000, %fd66, %p7;
	setp.geu.f32 	%p8, %f7, 0f40874800;
	@%p8 bra 	$L__BB0_8;
	shr.u32 	%r112, %r25, 31;
	add.s32 	%r113, %r25, %r112;
	shr.s32 	%r114, %r113, 1;
	shl.b32 	%r115, %r114, 20;
	add.s32 	%r116, %r27, %r115;
	mov.b64 	%fd67, {%r26, %r116};
	sub.s32 	%r117, %r25, %r114;
	shl.b32 	%r118, %r117, 20;
	add.s32 	%r119, %r118, 1072693248;
	mov.b32 	%r120, 0;
	mov.b64 	%fd68, {%r120, %r119};
	mul.f64 	%fd134, %fd68, %fd67;
$L__BB0_8:
	add.f32 	%f27, %f13, %f6;
	mul.f32 	%f28, %f27, %f27;
	cvt.f64.f32 	%fd69, %f28;
	mul.f64 	%fd11, %fd69, 0dBFE0000000000000;
	fma.rn.f64 	%fd70, %fd11, 0d3FF71547652B82FE, 0d4338000000000000;
	{
	.reg .b32 %temp; 
	mov.b64 	{%r28, %temp}, %fd70;
	}
	mov.f64 	%fd71, 0dC338000000000000;
	add.rn.f64 	%fd72, %fd70, %fd71;
	fma.rn.f64 	%fd73, %fd72, 0dBFE62E42FEFA39EF, %fd11;
	fma.rn.f64 	%fd74, %fd72, 0dBC7ABC9E3B39803F, %fd73;
	fma.rn.f64 	%fd75, %fd74, 0d3E5ADE1569CE2BDF, 0d3E928AF3FCA213EA;
	fma.rn.f64 	%fd76, %fd75, %fd74, 0d3EC71DEE62401315;
	fma.rn.f64 	%fd77, %fd76, %fd74, 0d3EFA01997C89EB71;
	fma.rn.f64 	%fd78, %fd77, %fd74, 0d3F2A01A014761F65;
	fma.rn.f64 	%fd79, %fd78, %fd74, 0d3F56C16C1852B7AF;
	fma.rn.f64 	%fd80, %fd79, %fd74, 0d3F81111111122322;
	fma.rn.f64 	%fd81, %fd80, %fd74, 0d3FA55555555502A1;
	fma.rn.f64 	%fd82, %fd81, %fd74, 0d3FC5555555555511;
	fma.rn.f64 	%fd83, %fd82, %fd74, 0d3FE000000000000B;
	fma.rn.f64 	%fd84, %fd83, %fd74, 0d3FF0000000000000;
	fma.rn.f64 	%fd85, %fd84, %fd74, 0d3FF0000000000000;
	{
	.reg .b32 %temp; 
	mov.b64 	{%r29, %temp}, %fd85;
	}
	{
	.reg .b32 %temp; 
	mov.b64 	{%temp, %r30}, %fd85;
	}
	shl.b32 	%r121, %r28, 20;
	add.s32 	%r122, %r121, %r30;
	mov.b64 	%fd135, {%r29, %r122};
	{
	.reg .b32 %temp; 
	mov.b64 	{%temp, %r123}, %fd11;
	}
	mov.b32 	%f29, %r123;
	abs.f32 	%f8, %f29;
	setp.lt.f32 	%p9, %f8, 0f4086232B;
	@%p9 bra 	$L__BB0_11;
	setp.lt.f64 	%p10, %fd11, 0d0000000000000000;
	add.f64 	%fd86, %fd11, 0d7FF0000000000000;
	selp.f64 	%fd135, 0d0000000000000000, %fd86, %p10;
	setp.geu.f32 	%p11, %f8, 0f40874800;
	@%p11 bra 	$L__BB0_11;
	shr.u32 	%r124, %r28, 31;
	add.s32 	%r125, %r28, %r124;
	shr.s32 	%r126, %r125, 1;
	shl.b32 	%r127, %r126, 20;
	add.s32 	%r128, %r30, %r127;
	mov.b64 	%fd87, {%r29, %r128};
	sub.s32 	%r129, %r28, %r126;
	shl.b32 	%r130, %r129, 20;
	add.s32 	%r131, %r130, 1072693248;
	mov.b32 	%r132, 0;
	mov.b64 	%fd88, {%r132, %r131};
	mul.f64 	%fd135, %fd88, %fd87;
$L__BB0_11:
	add.f64 	%fd89, %fd134, %fd135;
	mul.f64 	%fd90, %fd89, 0d3FE0000000000000;
	cvt.rn.f32.f64 	%f30, %fd90;
	mul.f32 	%f31, %f5, %f2;
	setp.leu.f32 	%p12, %f31, %f30;
	@%p12 bra 	$L__BB0_13;
	shr.u32 	%r164, %r175, 2;
	xor.b32  	%r165, %r164, %r175;
	st.global.v2.u32 	[%rd1+8], {%r174, %r173};
	shl.b32 	%r166, %r172, 4;
	shl.b32 	%r167, %r165, 1;
	xor.b32  	%r168, %r167, %r166;
	xor.b32  	%r169, %r168, %r165;
	xor.b32  	%r171, %r169, %r172;
	st.global.v2.u32 	[%rd1+16], {%r172, %r171};
	add.s32 	%r170, %r170, 362437;
	st.global.v2.u32 	[%rd1], {%r170, %r22};
	add.s32 	%r176, %r171, %r170;
	mov.u32 	%r175, %r22;
	bra.uni 	$L__BB0_5;
$L__BB0_13:
	cvta.to.global.u64 	%rd16, %rd4;
	add.s64 	%rd18, %rd16, %rd13;
	st.global.f32 	[%rd18], %f6;
	ld.global.v2.u32 	{%r177, %r182}, [%rd1];
	ld.global.v2.u32 	{%r181, %r180}, [%rd1+8];
	ld.global.v2.u32 	{%r179, %r178}, [%rd1+16];
$L__BB0_14:
	mov.u32 	%r45, %r182;
	mov.u32 	%r182, %r181;
	mov.u32 	%r181, %r180;
	mov.u32 	%r180, %r179;
	mov.u32 	%r179, %r178;
	shr.u32 	%r133, %r45, 2;
	xor.b32  	%r134, %r133, %r45;
	shl.b32 	%r135, %r179, 4;
	shl.b32 	%r136, %r134, 1;
	xor.b32  	%r137, %r136, %r135;
	xor.b32  	%r138, %r137, %r134;
	xor.b32  	%r178, %r138, %r179;
	add.s32 	%r177, %r177, 362437;
	add.s32 	%r139, %r178, %r177;
	cvt.rn.f32.u32 	%f32, %r139;
	fma.rn.f32 	%f9, %f32, 0f2F800000, 0f2F000000;
	fma.rn.f32 	%f10, %f4, %f9, %f3;
	sub.f32 	%f33, %f10, %f13;
	mul.f32 	%f34, %f33, %f33;
	cvt.f64.f32 	%fd91, %f34;
	mul.f64 	%fd16, %fd91, 0dBFE0000000000000;
	fma.rn.f64 	%fd92, %fd16, 0d3FF71547652B82FE, 0d4338000000000000;
	{
	.reg .b32 %temp; 
	mov.b64 	{%r48, %temp}, %fd92;
	}
	mov.f64 	%fd93, 0dC338000000000000;
	add.rn.f64 	%fd94, %fd92, %fd93;
	fma.rn.f64 	%fd95, %fd94, 0dBFE62E42FEFA39EF, %fd16;
	fma.rn.f64 	%fd96, %fd94, 0dBC7ABC9E3B39803F, %fd95;
	fma.rn.f64 	%fd97, %fd96, 0d3E5ADE1569CE2BDF, 0d3E928AF3FCA213EA;
	fma.rn.f64 	%fd98, %fd97, %fd96, 0d3EC71DEE62401315;
	fma.rn.f64 	%fd99, %fd98, %fd96, 0d3EFA01997C89EB71;
	fma.rn.f64 	%fd100, %fd99, %fd96, 0d3F2A01A014761F65;
	fma.rn.f64 	%fd101, %fd100, %fd96, 0d3F56C16C1852B7AF;
	fma.rn.f64 	%fd102, %fd101, %fd96, 0d3F81111111122322;
	fma.rn.f64 	%fd103, %fd102, %fd96, 0d3FA55555555502A1;
	fma.rn.f64 	%fd104, %fd103, %fd96, 0d3FC5555555555511;
	fma.rn.f64 	%fd105, %fd104, %fd96, 0d3FE000000000000B;
	fma.rn.f64 	%fd106, %fd105, %fd96, 0d3FF0000000000000;
	fma.rn.f64 	%fd107, %fd106, %fd96, 0d3FF0000000000000;
	{
	.reg .b32 %temp; 
	mov.b64 	{%r49, %temp}, %fd107;
	}
	{
	.reg .b32 %temp; 
	mov.b64 	{%temp, %r50}, %fd107;
	}
	shl.b32 	%r140, %r48, 20;
	add.s32 	%r141, %r140, %r50;
	mov.b64 	%fd136, {%r49, %r141};
	{
	.reg .b32 %temp; 
	mov.b64 	{%temp, %r142}, %fd16;
	}
	mov.b32 	%f35, %r142;
	abs.f32 	%f11, %f35;
	setp.lt.f32 	%p13, %f11, 0f4086232B;
	@%p13 bra 	$L__BB0_17;
	setp.lt.f64 	%p14, %fd16, 0d0000000000000000;
	add.f64 	%fd108, %fd16, 0d7FF0000000000000;
	selp.f64 	%fd136, 0d0000000000000000, %fd108, %p14;
	setp.geu.f32 	%p15, %f11, 0f40874800;
	@%p15 bra 	$L__BB0_17;
	shr.u32 	%r143, %r48, 31;
	add.s32 	%r144, %r48, %r143;
	shr.s32 	%r145, %r144, 1;
	shl.b32 	%r146, %r145, 20;
	add.s32 	%r147, %r50, %r146;
	mov.b64 	%fd109, {%r49, %r147};
	sub.s32 	%r148, %r48, %r145;
	shl.b32 	%r149, %r148, 20;
	add.s32 	%r150, %r149, 1072693248;
	mov.b32 	%r151, 0;
	mov.b64 	%fd110, {%r151, %r150};
	mul.f64 	%fd136, %fd110, %fd109;
$L__BB0_17:
	add.f32 	%f36, %f13, %f10;
	mul.f32 	%f37, %f36, %f36;
	cvt.f64.f32 	%fd111, %f37;
	mul.f64 	%fd21, %fd111, 0dBFE0000000000000;
	fma.rn.f64 	%fd112, %fd21, 0d3FF71547652B82FE, 0d4338000000000000;
	{
	.reg .b32 %temp; 
	mov.b64 	{%r51, %temp}, %fd112;
	}
	mov.f64 	%fd113, 0dC338000000000000;
	add.rn.f64 	%fd114, %fd112, %fd113;
	fma.rn.f64 	%fd115, %fd114, 0dBFE62E42FEFA39EF, %fd21;
	fma.rn.f64 	%fd116, %fd114, 0dBC7ABC9E3B39803F, %fd115;
	fma.rn.f64 	%fd117, %fd116, 0d3E5ADE1569CE2BDF, 0d3E928AF3FCA213EA;
	fma.rn.f64 	%fd118, %fd117, %fd116, 0d3EC71DEE62401315;
	fma.rn.f64 	%fd119, %fd118, %fd116, 0d3EFA01997C89EB71;
	fma.rn.f64 	%fd120, %fd119, %fd116, 0d3F2A01A014761F65;
	fma.rn.f64 	%fd121, %fd120, %fd116, 0d3F56C16C1852B7AF;
	fma.rn.f64 	%fd122, %fd121, %fd116, 0d3F81111111122322;
	fma.rn.f64 	%fd123, %fd122, %fd116, 0d3FA55555555502A1;
	fma.rn.f64 	%fd124, %fd123, %fd116, 0d3FC5555555555511;
	fma.rn.f64 	%fd125, %fd124, %fd116, 0d3FE000000000000B;
	fma.rn.f64 	%fd126, %fd125, %fd116, 0d3FF0000000000000;
	fma.rn.f64 	%fd127, %fd126, %fd116, 0d3FF0000000000000;
	{
	.reg .b32 %temp; 
	mov.b64 	{%r52, %temp}, %fd127;
	}
	{
	.reg .b32 %temp; 
	mov.b64 	{%temp, %r53}, %fd127;
	}
	shl.b32 	%r152, %r51, 20;
	add.s32 	%r153, %r152, %r53;
	mov.b64 	%fd137, {%r52, %r153};
	{
	.reg .b32 %temp; 
	mov.b64 	{%temp, %r154}, %fd21;
	}
	mov.b32 	%f38, %r154;
	abs.f32 	%f12, %f38;
	setp.lt.f32 	%p16, %f12, 0f4086232B;
	@%p16 bra 	$L__BB0_20;
	setp.lt.f64 	%p17, %fd21, 0d0000000000000000;
	add.f64 	%fd128, %fd21, 0d7FF0000000000000;
	selp.f64 	%fd137, 0d0000000000000000, %fd128, %p17;
	setp.geu.f32 	%p18, %f12, 0f40874800;
	@%p18 bra 	$L__BB0_20;
	shr.u32 	%r155, %r51, 31;
	add.s32 	%r156, %r51, %r155;
	shr.s32 	%r157, %r156, 1;
	shl.b32 	%r158, %r157, 20;
	add.s32 	%r159, %r53, %r158;
	mov.b64 	%fd129, {%r52, %r159};
	sub.s32 	%r160, %r51, %r157;
	shl.b32 	%r161, %r160, 20;
	add.s32 	%r162, %r161, 1072693248;
	mov.b32 	%r163, 0;
	mov.b64 	%fd130, {%r163, %r162};
	mul.f64 	%fd137, %fd130, %fd129;
$L__BB0_20:
	add.f64 	%fd131, %fd136, %fd137;
	mul.f64 	%fd132, %fd131, 0d3FE0000000000000;
	cvt.rn.f32.f64 	%f39, %fd132;
	mul.f32 	%f40, %f9, %f2;
	setp.gt.f32 	%p19, %f40, %f39;
	@%p19 bra 	$L__BB0_14;
	st.global.v2.u32 	[%rd1+8], {%r181, %r180};
	st.global.v2.u32 	[%rd1+16], {%r179, %r178};
	st.global.v2.u32 	[%rd1], {%r177, %r182};
	cvta.to.global.u64 	%rd19, %rd5;
	add.s64 	%rd21, %rd19, %rd13;
	st.global.f32 	[%rd21], %f10;
$L__BB0_22:
	ret;

}
	// .globl	_Z22inicializacionDensidadPfi
.visible .entry _Z22inicializacionDensidadPfi(
	.param .u64 .ptr .align 1 _Z22inicializacionDensidadPfi_param_0,
	.param .u32 _Z22inicializacionDensidadPfi_param_1
)
{
	.reg .pred 	%p<2>;
	.reg .b32 	%r<8>;
	.reg .b64 	%rd<5>;

	ld.param.u64 	%rd1, [_Z22inicializacionDensidadPfi_param_0];
	ld.param.u32 	%r2, [_Z22inicializacionDensidadPfi_param_1];
	mov.u32 	%r3, %ctaid.x;
	mov.u32 	%r4, %ntid.x;
	mov.u32 	%r5, %tid.x;
	mad.lo.s32 	%r1, %r3, %r4, %r5;
	mul.lo.s32 	%r6, %r2, %r2;
	setp.ge.s32 	%p1, %r1, %r6;
	@%p1 bra 	$L__BB1_2;
	cvta.to.global.u64 	%rd2, %rd1;
	mul.wide.s32 	%rd3, %r1, 4;
	add.s64 	%rd4, %rd2, %rd3;
	mov.b32 	%r7, 0;
	st.global.u32 	[%rd4], %r7;
$L__BB1_2:
	ret;

}
	// .globl	_Z27inicializacionValoresRealesPfi
.visible .entry _Z27inicializacionValoresRealesPfi(
	.param .u64 .ptr .align 1 _Z27inicializacionValoresRealesPfi_param_0,
	.param .u32 _Z27inicializacionValoresRealesPfi_param_1
)
{
	.reg .pred 	%p<2>;
	.reg .b32 	%r<8>;
	.reg .b64 	%rd<5>;

	ld.param.u64 	%rd1, [_Z27inicializacionValoresRealesPfi_param_0];
	ld.param.u32 	%r2, [_Z27inicializacionValoresRealesPfi_param_1];
	mov.u32 	%r3, %ctaid.x;
	mov.u32 	%r4, %ntid.x;
	mov.u32 	%r5, %tid.x;
	mad.lo.s32 	%r1, %r3, %r4, %r5;
	mul.lo.s32 	%r6, %r2, %r2;
	setp.ge.s32 	%p1, %r1, %r6;
	@%p1 bra 	$L__BB2_2;
	cvta.to.global.u64 	%rd2, %rd1;
	mul.wide.s32 	%rd3, %r1, 4;
	add.s64 	%rd4, %rd2, %rd3;
	mov.b32 	%r7, 0;
	st.global.u32 	[%rd4], %r7;
$L__BB2_2:
	ret;

}
	// .globl	_Z35calculoDensidadInicializacionCeldasPfS_PiS0_S_iif
.visible .entry _Z35calculoDensidadInicializacionCeldasPfS_PiS0_S_iif(
	.param .u64 .ptr .align 1 _Z35calculoDensidadInicializacionCeldasPfS_PiS0_S_iif_param_0,
	.param .u64 .ptr .align 1 _Z35calculoDensidadInicializacionCeldasPfS_PiS0_S_iif_param_1,
	.param .u64 .ptr .align 1 _Z35calculoDensidadInicializacionCeldasPfS_PiS0_S_iif_param_2,
	.param .u64 .ptr .align 1 _Z35calculoDensidadInicializacionCeldasPfS_PiS0_S_iif_param_3,
	.param .u64 .ptr .align 1 _Z35calculoDensidadInicializacionCeldasPfS_PiS0_S_iif_param_4,
	.param .u32 _Z35calculoDensidadInicializacionCeldasPfS_PiS0_S_iif_param_5,
	.param .u32 _Z35calculoDensidadInicializacionCeldasPfS_PiS0_S_iif_param_6,
	.param .f32 _Z35calculoDensidadInicializacionCeldasPfS_PiS0_S_iif_param_7
)
{
	.reg .pred 	%p<2>;
	.reg .b32 	%r<10>;
	.reg .b32 	%f<12>;
	.reg .b64 	%rd<17>;

	ld.param.u64 	%rd1, [_Z35calculoDensidadInicializacionCeldasPfS_PiS0_S_iif_param_0];
	ld.param.u64 	%rd2, [_Z35calculoDensidadInicializacionCeldasPfS_PiS0_S_iif_param_1];
	ld.param.u64 	%rd3, [_Z35calculoDensidadInicializacionCeldasPfS_PiS0_S_iif_param_2];
	ld.param.u64 	%rd4, [_Z35calculoDensidadInicializacionCeldasPfS_PiS0_S_iif_param_3];
	ld.param.u64 	%rd5, [_Z35calculoDensidadInicializacionCeldasPfS_PiS0_S_iif_param_4];
	ld.param.u32 	%r2, [_Z35calculoDensidadInicializacionCeldasPfS_PiS0_S_iif_param_5];
	ld.param.u32 	%r3, [_Z35calculoDensidadInicializacionCeldasPfS_PiS0_S_iif_param_6];
	ld.param.f32 	%f2, [_Z35calculoDensidadInicializacionCeldasPfS_PiS0_S_iif_param_7];
	mov.u32 	%r4, %ctaid.x;
	mov.u32 	%r5, %ntid.x;
	mov.u32 	%r6, %tid.x;
	mad.lo.s32 	%r1, %r4, %r5, %r6;
	cvt.rn.f32.s32 	%f3, %r3;
	div.rn.f32 	%f1, %f2, %f3;
	setp.ge.s32 	%p1, %r1, %r2;
	@%p1 bra 	$L__BB3_2;
	cvta.to.global.u64 	%rd6, %rd1;
	cvta.to.global.u64 	%rd7, %rd3;
	cvta.to.global.u64 	%rd8, %rd2;
	cvta.to.global.u64 	%rd9, %rd4;
	cvta.to.global.u64 	%rd10, %rd5;
	mul.wide.s32 	%rd11, %r1, 4;
	add.s64 	%rd12, %rd6, %rd11;
	ld.global.f32 	%f4, [%rd12];
	div.rn.f32 	%f5, %f4, %f1;
	cvt.rzi.s32.f32 	%r7, %f5;
	add.s64 	%rd13, %rd7, %rd11;
	st.global.u32 	[%rd13], %r7;
	add.s64 	%rd14, %rd8, %rd11;
	ld.global.f32 	%f6, [%rd14];
	div.rn.f32 	%f7, %f6, %f1;
	cvt.rzi.s32.f32 	%r8, %f7;
	add.s64 	%rd15, %rd9, %rd11;
	st.global.u32 	[%rd15], %r8;
	ld.global.f32 	%f8, [%rd12];
	div.rn.f32 	%f9, %f8, %f1;
	ld.global.u32 	%r9, [%rd13];
	cvt.rn.f32.s32 	%f10, %r9;
	sub.f32 	%f11, %f9, %f10;
	add.s64 	%rd16, %rd10, %rd11;
	st.global.f32 	[%rd16], %f11;
$L__BB3_2:
	ret;

}
	// .globl	_Z15calculoDensidadPfPiS0_S_ifi
.visible .entry _Z15calculoDensidadPfPiS0_S_ifi(
	.param .u64 .ptr .align 1 _Z15calculoDensidadPfPiS0_S_ifi_param_0,
	.param .u64 .ptr .align 1 _Z15calculoDensidadPfPiS0_S_ifi_param_1,
	.param .u64 .ptr .align 1 _Z15calculoDensidadPfPiS0_S_ifi_param_2,
	.param .u64 .ptr .align 1 _Z15calculoDensidadPfPiS0_S_ifi_param_3,
	.param .u32 _Z15calculoDensidadPfPiS0_S_ifi_param_4,
	.param .f32 _Z15calculoDensidadPfPiS0_S_ifi_param_5,
	.param .u32 _Z15calculoDensidadPfPiS0_S_ifi_param_6
)
{
	.reg .pred 	%p<9>;
	.reg .b32 	%r<38>;
	.reg .b32 	%f<37>;
	.reg .b64 	%rd<47>;
	.reg .b64 	%fd<20>;

	ld.param.u64 	%rd18, [_Z15calculoDensidadPfPiS0_S_ifi_param_0];
	ld.param.u64 	%rd19, [_Z15calculoDensidadPfPiS0_S_ifi_param_1];
	ld.param.u64 	%rd20, [_Z15calculoDensidadPfPiS0_S_ifi_param_2];
	ld.param.u64 	%rd21, [_Z15calculoDensidadPfPiS0_S_ifi_param_3];
	ld.param.u32 	%r7, [_Z15calculoDensidadPfPiS0_S_ifi_param_4];
	ld.param.f32 	%f2, [_Z15calculoDensidadPfPiS0_S_ifi_param_5];
	ld.param.u32 	%r8, [_Z15calculoDensidadPfPiS0_S_ifi_param_6];
	cvta.to.global.u64 	%rd1, %rd18;
	cvta.to.global.u64 	%rd2, %rd19;
	cvta.to.global.u64 	%rd3, %rd20;
	cvta.to.global.u64 	%rd4, %rd21;
	mul.lo.s32 	%r9, %r7, %r7;
	cvt.rn.f32.u32 	%f3, %r9;
	div.rn.f32 	%f1, %f2, %f3;
	setp.lt.s32 	%p1, %r8, 1;
	@%p1 bra 	$L__BB4_15;
	cvt.f64.f32 	%fd1, %f1;
	setp.eq.s32 	%p2, %r8, 1;
	mov.b64 	%rd46, 0;
	@%p2 bra 	$L__BB4_11;
	and.b32  	%r10, %r8, 2147483646;
	neg.s32 	%r37, %r10;
	add.s64 	%rd45, %rd2, 4;
	add.s64 	%rd44, %rd3, 4;
	add.s64 	%rd43, %rd4, 4;
$L__BB4_3:
	ld.global.f32 	%f4, [%rd43+-4];
	cvt.f64.f32 	%fd2, %f4;
	mov.f64 	%fd3, 0d3FF0000000000000;
	sub.f64 	%fd4, %fd3, %fd2;
	div.rn.f64 	%fd5, %fd4, %fd1;
	ld.global.u32 	%r11, [%rd44+-4];
	ld.global.u32 	%r12, [%rd45+-4];
	mad.lo.s32 	%r13, %r11, %r7, %r12;
	mul.wide.s32 	%rd23, %r13, 4;
	add.s64 	%rd24, %rd1, %rd23;
	ld.global.f32 	%f5, [%rd24];
	cvt.f64.f32 	%fd6, %f5;
	add.f64 	%fd7, %fd5, %fd6;
	cvt.rn.f32.f64 	%f6, %fd7;
	st.global.f32 	[%rd24], %f6;
	ld.global.u32 	%r14, [%rd45+-4];
	add.s32 	%r3, %r14, 1;
	setp.ne.s32 	%p3, %r3, %r7;
	@%p3 bra 	$L__BB4_5;
	ld.global.f32 	%f11, [%rd43+-4];
	div.rn.f32 	%f12, %f11, %f1;
	ld.global.u32 	%r17, [%rd44+-4];
	mul.lo.s32 	%r18, %r17, %r7;
	mul.wide.s32 	%rd27, %r18, 4;
	add.s64 	%rd28, %rd1, %rd27;
	ld.global.f32 	%f13, [%rd28];
	add.f32 	%f14, %f12, %f13;
	st.global.f32 	[%rd28], %f14;
	bra.uni 	$L__BB4_6;
$L__BB4_5:
	ld.global.f32 	%f7, [%rd43+-4];
	div.rn.f32 	%f8, %f7, %f1;
	ld.global.u32 	%r15, [%rd44+-4];
	mad.lo.s32 	%r16, %r15, %r7, %r3;
	mul.wide.s32 	%rd25, %r16, 4;
	add.s64 	%rd26, %rd1, %rd25;
	ld.global.f32 	%f9, [%rd26];
	add.f32 	%f10, %f8, %f9;
	st.global.f32 	[%rd26], %f10;
$L__BB4_6:
	ld.global.f32 	%f15, [%rd43];
	cvt.f64.f32 	%fd8, %f15;
	mov.f64 	%fd9, 0d3FF0000000000000;
	sub.f64 	%fd10, %fd9, %fd8;
	div.rn.f64 	%fd11, %fd10, %fd1;
	ld.global.u32 	%r19, [%rd44];
	ld.global.u32 	%r20, [%rd45];
	mad.lo.s32 	%r21, %r19, %r7, %r20;
	mul.wide.s32 	%rd29, %r21, 4;
	add.s64 	%rd30, %rd1, %rd29;
	ld.global.f32 	%f16, [%rd30];
	cvt.f64.f32 	%fd12, %f16;
	add.f64 	%fd13, %fd11, %fd12;
	cvt.rn.f32.f64 	%f17, %fd13;
	st.global.f32 	[%rd30], %f17;
	ld.global.u32 	%r22, [%rd45];
	add.s32 	%r4, %r22, 1;
	setp.eq.s32 	%p4, %r4, %r7;
	@%p4 bra 	$L__BB4_8;
	ld.global.f32 	%f18, [%rd43];
	div.rn.f32 	%f19, %f18, %f1;
	ld.global.u32 	%r23, [%rd44];
	mad.lo.s32 	%r24, %r23, %r7, %r4;
	mul.wide.s32 	%rd31, %r24, 4;
	add.s64 	%rd32, %rd1, %rd31;
	ld.global.f32 	%f20, [%rd32];
	add.f32 	%f21, %f19, %f20;
	st.global.f32 	[%rd32], %f21;
	bra.uni 	$L__BB4_9;
$L__BB4_8:
	ld.global.f32 	%f22, [%rd43];
	div.rn.f32 	%f23, %f22, %f1;
	ld.global.u32 	%r25, [%rd44];
	mul.lo.s32 	%r26, %r25, %r7;
	mul.wide.s32 	%rd33, %r26, 4;
	add.s64 	%rd34, %rd1, %rd33;
	ld.global.f32 	%f24, [%rd34];
	add.f32 	%f25, %f23, %f24;
	st.global.f32 	[%rd34], %f25;
$L__BB4_9:
	add.s32 	%r37, %r37, 2;
	add.s64 	%rd45, %rd45, 8;
	add.s64 	%rd44, %rd44, 8;
	add.s64 	%rd43, %rd43, 8;
	setp.ne.s32 	%p5, %r37, 0;
	@%p5 bra 	$L__BB4_3;
	cvt.u64.u32 	%rd46, %r10;
$L__BB4_11:
	and.b32  	%r28, %r8, 1;
	setp.eq.b32 	%p6, %r28, 1;
	not.pred 	%p7, %p6;
	@%p7 bra 	$L__BB4_15;
	shl.b64 	%rd35, %rd46, 2;
	add.s64 	%rd16, %rd4, %rd35;
	ld.global.f32 	%f26, [%rd16];
	cvt.f64.f32 	%fd14, %f26;
	mov.f64 	%fd15, 0d3FF0000000000000;
	sub.f64 	%fd16, %fd15, %fd14;
	div.rn.f64 	%fd17, %fd16, %fd1;
	add.s64 	%rd17, %rd3, %rd35;
	ld.global.u32 	%r29, [%rd17];
	add.s64 	%rd36, %rd2, %rd35;
	ld.global.u32 	%r30, [%rd36];
	mad.lo.s32 	%r31, %r29, %r7, %r30;
	mul.wide.s32 	%rd37, %r31, 4;
	add.s64 	%rd38, %rd1, %rd37;
	ld.global.f32 	%f27, [%rd38];
	cvt.f64.f32 	%fd18, %f27;
	add.f64 	%fd19, %fd17, %fd18;
	cvt.rn.f32.f64 	%f28, %fd19;
	st.global.f32 	[%rd38], %f28;
	ld.global.u32 	%r32, [%rd36];
	add.s32 	%r6, %r32, 1;
	setp.eq.s32 	%p8, %r6, %r7;
	@%p8 bra 	$L__BB4_14;
	ld.global.f32 	%f29, [%rd16];
	div.rn.f32 	%f30, %f29, %f1;
	ld.global.u32 	%r33, [%rd17];
	mad.lo.s32 	%r34, %r33, %r7, %r6;
	mul.wide.s32 	%rd39, %r34, 4;
	add.s64 	%rd40, %rd1, %rd39;
	ld.global.f32 	%f31, [%rd40];
	add.f32 	%f32, %f30, %f31;
	st.global.f32 	[%rd40], %f32;
	bra.uni 	$L__BB4_15;
$L__BB4_14:
	ld.global.f32 	%f33, [%rd16];
	div.rn.f32 	%f34, %f33, %f1;
	ld.global.u32 	%r35, [%rd17];
	mul.lo.s32 	%r36, %r35, %r7;
	mul.wide.s32 	%rd41, %r36, 4;
	add.s64 	%rd42, %rd1, %rd41;
	ld.global.f32 	%f35, [%rd42];
	add.f32 	%f36, %f34, %f35;
	st.global.f32 	[%rd42], %f36;
$L__BB4_15:
	ret;

}


// ===== COMPILED SASS (sm_100) =====

	.target	sm_100

	.elftype	@"ET_EXEC"


//--------------------- .note.nv.tkinfo           --------------------------
	.section	.note.nv.tkinfo,"",@"SHT_NOTE"
	.sectionflags	@"SHF_NOTE_NV_TKINFO"
	.tkinfo
        /*0018*/ 	.word	0x00000002
        /*0030*/ 	.string	""
        /*0030*/ 	.string	"ptxas"
        /*0030*/ 	.string	"Cuda compilation tools, release 13.0, V13.0.88"
        /*0030*/ 	.string	"Build cuda_13.0.r13.0/compiler.36424714_0"
        /*0030*/ 	.string	"-arch sm_100 -m 64 "



//--------------------- .note.nv.cuinfo           --------------------------
	.section	.note.nv.cuinfo,"",@"SHT_NOTE"
	.sectionflags	@"SHF_NOTE_NV_CUINFO"
        /*0018*/ 	.short	0x0002
        /*001a*/ 	.short	0x0064
        /*001c*/ 	.short	0x0082
	.zero		2


//--------------------- .nv.info                  --------------------------
	.section	.nv.info,"",@"SHT_CUDA_INFO"
	.align	4


	//----- nvinfo : EIATTR_REGCOUNT
	.align		4
        /*0000*/ 	.byte	0x04, 0x2f
        /*0002*/ 	.short	(.L_10 - .L_9)
	.align		4
.L_9:
        /*0004*/ 	.word	index@(_Z22distribucionParticulasPfS_S_S_iP17curandStateXORWOWffi)
        /*0008*/ 	.word	0x00000036


	//----- nvinfo : EIATTR_FRAME_SIZE
	.align		4
.L_10:
        /*000c*/ 	.byte	0x04, 0x11
        /*000e*/ 	.short	(.L_12 - .L_11)
	.align		4
.L_11:
        /*0010*/ 	.word	index@(_Z22distribucionParticulasPfS_S_S_iP17curandStateXORWOWffi)
        /*0014*/ 	.word	0x00000000


	//----- nvinfo : EIATTR_REGCOUNT
	.align		4
.L_12:
        /*0018*/ 	.byte	0x04, 0x2f
        /*001a*/ 	.short	(.L_14 - .L_13)
	.align		4
.L_13:
        /*001c*/ 	.word	index@(_Z22inicializacionDensidadPfi)
        /*0020*/ 	.word	0x00000008


	//----- nvinfo : EIATTR_FRAME_SIZE
	.align		4
.L_14:
        /*0024*/ 	.byte	0x04, 0x11
        /*0026*/ 	.short	(.L_16 - .L_15)
	.align		4
.L_15:
        /*0028*/ 	.word	index@(_Z22inicializacionDensidadPfi)
        /*002c*/ 	.word	0x00000000


	//----- nvinfo : EIATTR_REGCOUNT
	.align		4
.L_16:
        /*0030*/ 	.byte	0x04, 0x2f
        /*0032*/ 	.short	(.L_18 - .L_17)
	.align		4
.L_17:
        /*0034*/ 	.word	index@(_Z27inicializacionValoresRealesPfi)
        /*0038*/ 	.word	0x00000008


	//----- nvinfo : EIATTR_FRAME_SIZE
	.align		4
.L_18:
        /*003c*/ 	.byte	0x04, 0x11
        /*003e*/ 	.short	(.L_20 - .L_19)
	.align		4
.L_19:
        /*0040*/ 	.word	index@(_Z27inicializacionValoresRealesPfi)
        /*0044*/ 	.word	0x00000000


	//----- nvinfo : EIATTR_REGCOUNT
	.align		4
.L_20:
        /*0048*/ 	.byte	0x04, 0x2f
        /*004a*/ 	.short	(.L_22 - .L_21)
	.align		4
.L_21:
        /*004c*/ 	.word	index@(_Z35calculoDensidadInicializacionCeldasPfS_PiS0_S_iif)
        /*0050*/ 	.word	0x00000013


	//----- nvinfo : EIATTR_FRAME_SIZE
	.align		4
.L_22:
        /*0054*/ 	.byte	0x04, 0x11
        /*0056*/ 	.short	(.L_24 - .L_23)
	.align		4
.L_23:
        /*0058*/ 	.word	index@($__internal_2_$__cuda_sm3x_div_rn_noftz_f32_slowpath)
        /*005c*/ 	.word	0x00000000


	//----- nvinfo : EIATTR_FRAME_SIZE
	.align		4
.L_24:
        /*0060*/ 	.byte	0x04, 0x11
        /*0062*/ 	.short	(.L_26 - .L_25)
	.align		4
.L_25:
        /*0064*/ 	.word	index@(_Z35calculoDensidadInicializacionCeldasPfS_PiS0_S_iif)
        /*0068*/ 	.word	0x00000000


	//----- nvinfo : EIATTR_REGCOUNT
	.align		4
.L_26:
        /*006c*/ 	.byte	0x04, 0x2f
        /*006e*/ 	.short	(.L_28 - .L_27)
	.align		4
.L_27:
        /*0070*/ 	.word	index@(_Z15calculoDensidadPfPiS0_S_ifi)
        /*0074*/ 	.word	0x00000024


	//----- nvinfo : EIATTR_FRAME_SIZE
	.align		4
.L_28:
        /*0078*/ 	.byte	0x04, 0x11
        /*007a*/ 	.short	(.L_30 - .L_29)
	.align		4
.L_29:
        /*007c*/ 	.word	index@($__internal_1_$__cuda_sm3x_div_rn_noftz_f32_slowpath)
        /*0080*/ 	.word	0x00000000


	//----- nvinfo : EIATTR_FRAME_SIZE
	.align		4
.L_30:
        /*0084*/ 	.byte	0x04, 0x11
        /*0086*/ 	.short	(.L_32 - .L_31)
	.align		4
.L_31:
        /*0088*/ 	.word	index@($__internal_0_$__cuda_sm20_div_rn_f64_full)
        /*008c*/ 	.word	0x00000000


	//----- nvinfo : EIATTR_FRAME_SIZE
	.align		4
.L_32:
        /*0090*/ 	.byte	0x04, 0x11
        /*0092*/ 	.short	(.L_34 - .L_33)
	.align		4
.L_33:
        /*0094*/ 	.word	index@(_Z15calculoDensidadPfPiS0_S_ifi)
        /*0098*/ 	.word	0x00000000


	//----- nvinfo : EIATTR_MIN_STACK_SIZE
	.align		4
.L_34:
        /*009c*/ 	.byte	0x04, 0x12
        /*009e*/ 	.short	(.L_36 - .L_35)
	.align		4
.L_35:
        /*00a0*/ 	.word	index@(_Z15calculoDensidadPfPiS0_S_ifi)
        /*00a4*/ 	.word	0x00000000


	//----- nvinfo : EIATTR_MIN_STACK_SIZE
	.align		4
.L_36:
        /*00a8*/ 	.byte	0x04, 0x12
        /*00aa*/ 	.short	(.L_38 - .L_37)
	.align		4
.L_37:
        /*00ac*/ 	.word	index@(_Z35calculoDensidadInicializacionCeldasPfS_PiS0_S_iif)
        /*00b0*/ 	.word	0x00000000


	//----- nvinfo : EIATTR_MIN_STACK_SIZE
	.align		4
.L_38:
        /*00b4*/ 	.byte	0x04, 0x12
        /*00b6*/ 	.short	(.L_40 - .L_39)
	.align		4
.L_39:
        /*00b8*/ 	.word	index@(_Z27inicializacionValoresRealesPfi)
        /*00bc*/ 	.word	0x00000000


	//----- nvinfo : EIATTR_MIN_STACK_SIZE
	.align		4
.L_40:
        /*00c0*/ 	.byte	0x04, 0x12
        /*00c2*/ 	.short	(.L_42 - .L_41)
	.align		4
.L_41:
        /*00c4*/ 	.word	index@(_Z22inicializacionDensidadPfi)
        /*00c8*/ 	.word	0x00000000


	//----- nvinfo : EIATTR_MIN_STACK_SIZE
	.align		4
.L_42:
        /*00cc*/ 	.byte	0x04, 0x12
        /*00ce*/ 	.short	(.L_44 - .L_43)
	.align		4
.L_43:
        /*00d0*/ 	.word	index@(_Z22distribucionParticulasPfS_S_S_iP17curandStateXORWOWffi)
        /*00d4*/ 	.word	0x00000000
.L_44:


//--------------------- .nv.compat                --------------------------
	.section	.nv.compat,"",@"SHT_CUDA_COMPAT_INFO"
	.align	4
        /*0000*/ 	.byte	0x02, 0x09, 0x00, 0x00, 0x02, 0x02, 0x01, 0x00, 0x02, 0x05, 0x05, 0x00, 0x03, 0x07, 0x01, 0x01
        /*0010*/ 	.byte	0x02, 0x03, 0x00, 0x00, 0x02, 0x06, 0x01, 0x00, 0x04, 0x0b, 0x08, 0x00, 0x01, 0x00, 0x00, 0x00
        /*0020*/ 	.byte	0x00, 0x00, 0x00, 0x00


//--------------------- .nv.info._Z15calculoDensidadPfPiS0_S_ifi --------------------------
	.section	.nv.info._Z15calculoDensidadPfPiS0_S_ifi,"",@"SHT_CUDA_INFO"
	.sectionflags	@""
	.align	4


	//----- nvinfo : EIATTR_CUDA_API_VERSION
	.align		4
        /*0000*/ 	.byte	0x04, 0x37
        /*0002*/ 	.short	(.L_46 - .L_45)
.L_45:
        /*0004*/ 	.word	0x00000082


	//----- nvinfo : EIATTR_KPARAM_INFO
	.align		4
.L_46:
        /*0008*/ 	.byte	0x04, 0x17
        /*000a*/ 	.short	(.L_48 - .L_47)
.L_47:
        /*000c*/ 	.word	0x00000000
        /*0010*/ 	.short	0x0006
        /*0012*/ 	.short	0x0028
        /*0014*/ 	.byte	0x00, 0xf0, 0x11, 0x00


	//----- nvinfo : EIATTR_KPARAM_INFO
	.align		4
.L_48:
        /*0018*/ 	.byte	0x04, 0x17
        /*001a*/ 	.short	(.L_50 - .L_49)
.L_49:
        /*001c*/ 	.word	0x00000000
        /*0020*/ 	.short	0x0005
        /*0022*/ 	.short	0x0024
        /*0024*/ 	.byte	0x00, 0xf0, 0x11, 0x00


	//----- nvinfo : EIATTR_KPARAM_INFO
	.align		4
.L_50:
        /*0028*/ 	.byte	0x04, 0x17
        /*002a*/ 	.short	(.L_52 - .L_51)
.L_51:
        /*002c*/ 	.word	0x00000000
        /*0030*/ 	.short	0x0004
        /*0032*/ 	.short	0x0020
        /*0034*/ 	.byte	0x00, 0xf0, 0x11, 0x00


	//----- nvinfo : EIATTR_KPARAM_INFO
	.align		4
.L_52:
        /*0038*/ 	.byte	0x04, 0x17
        /*003a*/ 	.short	(.L_54 - .L_53)
.L_53:
        /*003c*/ 	.word	0x00000000
        /*0040*/ 	.short	0x0003
        /*0042*/ 	.short	0x0018
        /*0044*/ 	.byte	0x00, 0xf5, 0x21, 0x00


	//----- nvinfo : EIATTR_KPARAM_INFO
	.align		4
.L_54:
        /*0048*/ 	.byte	0x04, 0x17
        /*004a*/ 	.short	(.L_56 - .L_55)
.L_55:
        /*004c*/ 	.word	0x00000000
        /*0050*/ 	.short	0x0002
        /*0052*/ 	.short	0x0010
        /*0054*/ 	.byte	0x00, 0xf5, 0x21, 0x00


	//----- nvinfo : EIATTR_KPARAM_INFO
	.align		4
.L_56:
        /*0058*/ 	.byte	0x04, 0x17
        /*005a*/ 	.short	(.L_58 - .L_57)
.L_57:
        /*005c*/ 	.word	0x00000000
        /*0060*/ 	.short	0x0001
        /*0062*/ 	.short	0x0008
        /*0064*/ 	.byte	0x00, 0xf5, 0x21, 0x00


	//----- nvinfo : EIATTR_KPARAM_INFO
	.align		4
.L_58:
        /*0068*/ 	.byte	0x04, 0x17
        /*006a*/ 	.short	(.L_60 - .L_59)
.L_59:
        /*006c*/ 	.word	0x00000000
        /*0070*/ 	.short	0x0000
        /*0072*/ 	.short	0x0000
        /*0074*/ 	.byte	0x00, 0xf5, 0x21, 0x00


	//----- nvinfo : EIATTR_SPARSE_MMA_MASK
	.align		4
.L_60:
        /*0078*/ 	.byte	0x03, 0x50
        /*007a*/ 	.short	0x0000


	//----- nvinfo : EIATTR_MAXREG_COUNT
	.align		4
        /*007c*/ 	.byte	0x03, 0x1b
        /*007e*/ 	.short	0x00ff


	//----- nvinfo : EIATTR_MERCURY_ISA_VERSION
	.align		4
        /*0080*/ 	.byte	0x03, 0x5f
        /*0082*/ 	.short	0x0101


	//----- nvinfo : EIATTR_VRC_CTA_INIT_COUNT
	.align		4
        /*0084*/ 	.byte	0x02, 0x4a
	.zero		1
	.zero		1


	//----- nvinfo : EIATTR_EXIT_INSTR_OFFSETS
	.align		4
        /*0088*/ 	.byte	0x04, 0x1c
        /*008a*/ 	.short	(.L_62 - .L_61)


	//   ....[0]....
.L_61:
        /*008c*/ 	.word	0x00000140


	//   ....[1]....
        /*0090*/ 	.word	0x00000cc0


	//   ....[2]....
        /*0094*/ 	.word	0x00001110


	//   ....[3]....
        /*0098*/ 	.word	0x00001270


	//----- nvinfo : EIATTR_CRS_STACK_SIZE
	.align		4
.L_62:
        /*009c*/ 	.byte	0x04, 0x1e
        /*009e*/ 	.short	(.L_64 - .L_63)
.L_63:
        /*00a0*/ 	.word	0x00000000


	//----- nvinfo : EIATTR_CBANK_PARAM_SIZE
	.align		4
.L_64:
        /*00a4*/ 	.byte	0x03, 0x19
        /*00a6*/ 	.short	0x002c


	//----- nvinfo : EIATTR_PARAM_CBANK
	.align		4
        /*00a8*/ 	.byte	0x04, 0x0a
        /*00aa*/ 	.short	(.L_66 - .L_65)
	.align		4
.L_65:
        /*00ac*/ 	.word	index@(.nv.constant0._Z15calculoDensidadPfPiS0_S_ifi)
        /*00b0*/ 	.short	0x0380
        /*00b2*/ 	.short	0x002c


	//----- nvinfo : EIATTR_SW_WAR
	.align		4
.L_66:
        /*00b4*/ 	.byte	0x04, 0x36
        /*00b6*/ 	.short	(.L_68 - .L_67)
.L_67:
        /*00b8*/ 	.word	0x00000008
.L_68:


//--------------------- .nv.info._Z35calculoDensidadInicializacionCeldasPfS_PiS0_S_iif --------------------------
	.section	.nv.info._Z35calculoDensidadInicializacionCeldasPfS_PiS0_S_iif,"",@"SHT_CUDA_INFO"
	.sectionflags	@""
	.align	4


	//----- nvinfo : EIATTR_CUDA_API_VERSION
	.align		4
        /*0000*/ 	.byte	0x04, 0x37
        /*0002*/ 	.short	(.L_70 - .L_69)
.L_69:
        /*0004*/ 	.word	0x00000082


	//----- nvinfo : EIATTR_KPARAM_INFO
	.align		4
.L_70:
        /*0008*/ 	.byte	0x04, 0x17
        /*000a*/ 	.short	(.L_72 - .L_71)
.L_71:
        /*000c*/ 	.word	0x00000000
        /*0010*/ 	.short	0x0007
        /*0012*/ 	.short	0x0030
        /*0014*/ 	.byte	0x00, 0xf0, 0x11, 0x00


	//----- nvinfo : EIATTR_KPARAM_INFO
	.align		4
.L_72:
        /*0018*/ 	.byte	0x04, 0x17
        /*001a*/ 	.short	(.L_74 - .L_73)
.L_73:
        /*001c*/ 	.word	0x00000000
        /*0020*/ 	.short	0x0006
        /*0022*/ 	.short	0x002c
        /*0024*/ 	.byte	0x00, 0xf0, 0x11, 0x00


	//----- nvinfo : EIATTR_KPARAM_INFO
	.align		4
.L_74:
        /*0028*/ 	.byte	0x04, 0x17
        /*002a*/ 	.short	(.L_76 - .L_75)
.L_75:
        /*002c*/ 	.word	0x00000000
        /*0030*/ 	.short	0x0005
        /*0032*/ 	.short	0x0028
        /*0034*/ 	.byte	0x00, 0xf0, 0x11, 0x00


	//----- nvinfo : EIATTR_KPARAM_INFO
	.align		4
.L_76:
        /*0038*/ 	.byte	0x04, 0x17
        /*003a*/ 	.short	(.L_78 - .L_77)
.L_77:
        /*003c*/ 	.word	0x00000000
        /*0040*/ 	.short	0x0004
        /*0042*/ 	.short	0x0020
        /*0044*/ 	.byte	0x00, 0xf5, 0x21, 0x00


	//----- nvinfo : EIATTR_KPARAM_INFO
	.align		4
.L_78:
        /*0048*/ 	.byte	0x04, 0x17
        /*004a*/ 	.short	(.L_80 - .L_79)
.L_79:
        /*004c*/ 	.word	0x00000000
        /*0050*/ 	.short	0x0003
        /*0052*/ 	.short	0x0018
        /*0054*/ 	.byte	0x00, 0xf5, 0x21, 0x00


	//----- nvinfo : EIATTR_KPARAM_INFO
	.align		4
.L_80:
        /*0058*/ 	.byte	0x04, 0x17
        /*005a*/ 	.short	(.L_82 - .L_81)
.L_81:
        /*005c*/ 	.word	0x00000000
        /*0060*/ 	.short	0x0002
        /*0062*/ 	.short	0x0010
        /*0064*/ 	.byte	0x00, 0xf5, 0x21, 0x00


	//----- nvinfo : EIATTR_KPARAM_INFO
	.align		4
.L_82:
        /*0068*/ 	.byte	0x04, 0x17
        /*006a*/ 	.short	(.L_84 - .L_83)
.L_83:
        /*006c*/ 	.word	0x00000000
        /*0070*/ 	.short	0x0001
        /*0072*/ 	.short	0x0008
        /*0074*/ 	.byte	0x00, 0xf5, 0x21, 0x00


	//----- nvinfo : EIATTR_KPARAM_INFO
	.align		4
.L_84:
        /*0078*/ 	.byte	0x04, 0x17
        /*007a*/ 	.short	(.L_86 - .L_85)
.L_85:
        /*007c*/ 	.word	0x00000000
        /*0080*/ 	.short	0x0000
        /*0082*/ 	.short	0x0000
        /*0084*/ 	.byte	0x00, 0xf5, 0x21, 0x00


	//----- nvinfo : EIATTR_SPARSE_MMA_MASK
	.align		4
.L_86:
        /*0088*/ 	.byte	0x03, 0x50
        /*008a*/ 	.short	0x0000


	//----- nvinfo : EIATTR_MAXREG_COUNT
	.align		4
        /*008c*/ 	.byte	0x03, 0x1b
        /*008e*/ 	.short	0x00ff


	//----- nvinfo : EIATTR_MERCURY_ISA_VERSION
	.align		4
        /*0090*/ 	.byte	0x03, 0x5f
        /*0092*/ 	.short	0x0101


	//----- nvinfo : EIATTR_VRC_CTA_INIT_COUNT
	.align		4
        /*0094*/ 	.byte	0x02, 0x4a
	.zero		1
	.zero		1


	//----- nvinfo : EIATTR_EXIT_INSTR_OFFSETS
	.align		4
        /*0098*/ 	.byte	0x04, 0x1c
        /*009a*/ 	.short	(.L_88 - .L_87)


	//   ....[0]....
.L_87:
        /*009c*/ 	.word	0x00000190


	//   ....[1]....
        /*00a0*/ 	.word	0x00000580


	//----- nvinfo : EIATTR_CRS_STACK_SIZE
	.align		4
.L_88:
        /*00a4*/ 	.byte	0x04, 0x1e
        /*00a6*/ 	.short	(.L_90 - .L_89)
.L_89:
        /*00a8*/ 	.word	0x00000000


	//----- nvinfo : EIATTR_CBANK_PARAM_SIZE
	.align		4
.L_90:
        /*00ac*/ 	.byte	0x03, 0x19
        /*00ae*/ 	.short	0x0034


	//----- nvinfo : EIATTR_PARAM_CBANK
	.align		4
        /*00b0*/ 	.byte	0x04, 0x0a
        /*00b2*/ 	.short	(.L_92 - .L_91)
	.align		4
.L_91:
        /*00b4*/ 	.word	index@(.nv.constant0._Z35calculoDensidadInicializacionCeldasPfS_PiS0_S_iif)
        /*00b8*/ 	.short	0x0380
        /*00ba*/ 	.short	0x0034


	//----- nvinfo : EIATTR_SW_WAR
	.align		4
.L_92:
        /*00bc*/ 	.byte	0x04, 0x36
        /*00be*/ 	.short	(.L_94 - .L_93)
.L_93:
        /*00c0*/ 	.word	0x00000008
.L_94:


//--------------------- .nv.info._Z27inicializacionValoresRealesPfi --------------------------
	.section	.nv.info._Z27inicializacionValoresRealesPfi,"",@"SHT_CUDA_INFO"
	.sectionflags	@""
	.align	4


	//----- nvinfo : EIATTR_CUDA_API_VERSION
	.align		4
        /*0000*/ 	.byte	0x04, 0x37
        /*0002*/ 	.short	(.L_96 - .L_95)
.L_95:
        /*0004*/ 	.word	0x00000082


	//----- nvinfo : EIATTR_KPARAM_INFO
	.align		4
.L_96:
        /*0008*/ 	.byte	0x04, 0x17
        /*000a*/ 	.short	(.L_98 - .L_97)
.L_97:
        /*000c*/ 	.word	0x00000000
        /*0010*/ 	.short	0x0001
        /*0012*/ 	.short	0x0008
        /*0014*/ 	.byte	0x00, 0xf0, 0x11, 0x00


	//----- nvinfo : EIATTR_KPARAM_INFO
	.align		4
.L_98:
        /*0018*/ 	.byte	0x04, 0x17
        /*001a*/ 	.short	(.L_100 - .L_99)
.L_99:
        /*001c*/ 	.word	0x00000000
        /*0020*/ 	.short	0x0000
        /*0022*/ 	.short	0x0000
        /*0024*/ 	.byte	0x00, 0xf5, 0x21, 0x00


	//----- nvinfo : EIATTR_SPARSE_MMA_MASK
	.align		4
.L_100:
        /*0028*/ 	.byte	0x03, 0x50
        /*002a*/ 	.short	0x0000


	//----- nvinfo : EIATTR_MAXREG_COUNT
	.align		4
        /*002c*/ 	.byte	0x03, 0x1b
        /*002e*/ 	.short	0x00ff


	//----- nvinfo : EIATTR_MERCURY_ISA_VERSION
	.align		4
        /*0030*/ 	.byte	0x03, 0x5f
        /*0032*/ 	.short	0x0101


	//----- nvinfo : EIATTR_VRC_CTA_INIT_COUNT
	.align		4
        /*0034*/ 	.byte	0x02, 0x4a
	.zero		1
	.zero		1


	//----- nvinfo : EIATTR_EXIT_INSTR_OFFSETS
	.align		4
        /*0038*/ 	.byte	0x04, 0x1c
        /*003a*/ 	.short	(.L_102 - .L_101)


	//   ....[0]....
.L_101:
        /*003c*/ 	.word	0x00000080


	//   ....[1]....
        /*0040*/ 	.word	0x000000d0


	//----- nvinfo : EIATTR_CBANK_PARAM_SIZE
	.align		4
.L_102:
        /*0044*/ 	.byte	0x03, 0x19
        /*0046*/ 	.short	0x000c


	//----- nvinfo : EIATTR_PARAM_CBANK
	.align		4
        /*0048*/ 	.byte	0x04, 0x0a
        /*004a*/ 	.short	(.L_104 - .L_103)
	.align		4
.L_103:
        /*004c*/ 	.word	index@(.nv.constant0._Z27inicializacionValoresRealesPfi)
        /*0050*/ 	.short	0x0380
        /*0052*/ 	.short	0x000c


	//----- nvinfo : EIATTR_SW_WAR
	.align		4
.L_104:
        /*0054*/ 	.byte	0x04, 0x36
        /*0056*/ 	.short	(.L_106 - .L_105)
.L_105:
        /*0058*/ 	.word	0x00000008
.L_106:


//--------------------- .nv.info._Z22inicializacionDensidadPfi --------------------------
	.section	.nv.info._Z22inicializacionDensidadPfi,"",@"SHT_CUDA_INFO"
	.sectionflags	@""
	.align	4


	//----- nvinfo : EIATTR_CUDA_API_VERSION
	.align		4
        /*0000*/ 	.byte	0x04, 0x37
        /*0002*/ 	.short	(.L_108 - .L_107)
.L_107:
        /*0004*/ 	.word	0x00000082


	//----- nvinfo : EIATTR_KPARAM_INFO
	.align		4
.L_108:
        /*0008*/ 	.byte	0x04, 0x17
        /*000a*/ 	.short	(.L_110 - .L_109)
.L_109:
        /*000c*/ 	.word	0x00000000
        /*0010*/ 	.short	0x0001
        /*0012*/ 	.short	0x0008
        /*0014*/ 	.byte	0x00, 0xf0, 0x11, 0x00


	//----- nvinfo : EIATTR_KPARAM_INFO
	.align		4
.L_110:
        /*0018*/ 	.byte	0x04, 0x17
        /*001a*/ 	.short	(.L_112 - .L_111)
.L_111:
        /*001c*/ 	.word	0x00000000
        /*0020*/ 	.short	0x0000
        /*0022*/ 	.short	0x0000
        /*0024*/ 	.byte	0x00, 0xf5, 0x21, 0x00


	//----- nvinfo : EIATTR_SPARSE_MMA_MASK
	.align		4
.L_112:
        /*0028*/ 	.byte	0x03, 0x50
        /*002a*/ 	.short	0x0000


	//----- nvinfo : EIATTR_MAXREG_COUNT
	.align		4
        /*002c*/ 	.byte	0x03, 0x1b
        /*002e*/ 	.short	0x00ff


	//----- nvinfo : EIATTR_MERCURY_ISA_VERSION
	.align		4
        /*0030*/ 	.byte	0x03, 0x5f
        /*0032*/ 	.short	0x0101


	//----- nvinfo : EIATTR_VRC_CTA_INIT_COUNT
	.align		4
        /*0034*/ 	.byte	0x02, 0x4a
	.zero		1
	.zero		1


	//----- nvinfo : EIATTR_EXIT_INSTR_OFFSETS
	.align		4
        /*0038*/ 	.byte	0x04, 0x1c
        /*003a*/ 	.short	(.L_114 - .L_113)


	//   ....[0]....
.L_113:
        /*003c*/ 	.word	0x00000080


	//   ....[1]....
        /*0040*/ 	.word	0x000000d0


	//----- nvinfo : EIATTR_CBANK_PARAM_SIZE
	.align		4
.L_114:
        /*0044*/ 	.byte	0x03, 0x19
        /*0046*/ 	.short	0x000c


	//----- nvinfo : EIATTR_PARAM_CBANK
	.align		4
        /*0048*/ 	.byte	0x04, 0x0a
        /*004a*/ 	.short	(.L_116 - .L_115)
	.align		4
.L_115:
        /*004c*/ 	.word	index@(.nv.constant0._Z22inicializacionDensidadPfi)
        /*0050*/ 	.short	0x0380
        /*0052*/ 	.short	0x000c


	//----- nvinfo : EIATTR_SW_WAR
	.align		4
.L_116:
        /*0054*/ 	.byte	0x04, 0x36
        /*0056*/ 	.short	(.L_118 - .L_117)
.L_117:
        /*0058*/ 	.word	0x00000008
.L_118:


//--------------------- .nv.info._Z22distribucionParticulasPfS_S_S_iP17curandStateXORWOWffi --------------------------
	.section	.nv.info._Z22distribucionParticulasPfS_S_S_iP17curandStateXORWOWffi,"",@"SHT_CUDA_INFO"
	.sectionflags	@""
	.align	4


	//----- nvinfo : EIATTR_CUDA_API_VERSION
	.align		4
        /*0000*/ 	.byte	0x04, 0x37
        /*0002*/ 	.short	(.L_120 - .L_119)
.L_119:
        /*0004*/ 	.word	0x00000082


	//----- nvinfo : EIATTR_KPARAM_INFO
	.align		4
.L_120:
        /*0008*/ 	.byte	0x04, 0x17
        /*000a*/ 	.short	(.L_122 - .L_121)
.L_121:
        /*000c*/ 	.word	0x00000000
        /*0010*/ 	.short	0x0008
        /*0012*/ 	.short	0x0038
        /*0014*/ 	.byte	0x00, 0xf0, 0x11, 0x00


	//----- nvinfo : EIATTR_KPARAM_INFO
	.align		4
.L_122:
        /*0018*/ 	.byte	0x04, 0x17
        /*001a*/ 	.short	(.L_124 - .L_123)
.L_123:
        /*001c*/ 	.word	0x00000000
        /*0020*/ 	.short	0x0007
        /*0022*/ 	.short	0x0034
        /*0024*/ 	.byte	0x00, 0xf0, 0x11, 0x00


	//----- nvinfo : EIATTR_KPARAM_INFO
	.align		4
.L_124:
        /*0028*/ 	.byte	0x04, 0x17
        /*002a*/ 	.short	(.L_126 - .L_125)
.L_125:
        /*002c*/ 	.word	0x00000000
        /*0030*/ 	.short	0x0006
        /*0032*/ 	.short	0x0030
        /*0034*/ 	.byte	0x00, 0xf0, 0x11, 0x00


	//----- nvinfo : EIATTR_KPARAM_INFO
	.align		4
.L_126:
        /*0038*/ 	.byte	0x04, 0x17
        /*003a*/ 	.short	(.L_128 - .L_127)
.L_127:
        /*003c*/ 	.word	0x00000000
        /*0040*/ 	.short	0x0005
        /*0042*/ 	.short	0x0028
        /*0044*/ 	.byte	0x00, 0xf5, 0x21, 0x00


	//----- nvinfo : EIATTR_KPARAM_INFO
	.align		4
.L_128:
        /*0048*/ 	.byte	0x04, 0x17
        /*004a*/ 	.short	(.L_130 - .L_129)
.L_129:
        /*004c*/ 	.word	0x00000000
        /*0050*/ 	.short	0x0004
        /*0052*/ 	.short	0x0020
        /*0054*/ 	.byte	0x00, 0xf0, 0x11, 0x00


	//----- nvinfo : EIATTR_KPARAM_INFO
	.align		4
.L_130:
        /*0058*/ 	.byte	0x04, 0x17
        /*005a*/ 	.short	(.L_132 - .L_131)
.L_131:
        /*005c*/ 	.word	0x00000000
        /*0060*/ 	.short	0x0003
        /*0062*/ 	.short	0x0018
        /*0064*/ 	.byte	0x00, 0xf5, 0x21, 0x00


	//----- nvinfo : EIATTR_KPARAM_INFO
	.align		4
.L_132:
        /*0068*/ 	.byte	0x04, 0x17
        /*006a*/ 	.short	(.L_134 - .L_133)
.L_133:
        /*006c*/ 	.word	0x00000000
        /*0070*/ 	.short	0x0002
        /*0072*/ 	.short	0x0010
        /*0074*/ 	.byte	0x00, 0xf5, 0x21, 0x00


	//----- nvinfo : EIATTR_KPARAM_INFO
	.align		4
.L_134:
        /*0078*/ 	.byte	0x04, 0x17
        /*007a*/ 	.short	(.L_136 - .L_135)
.L_135:
        /*007c*/ 	.word	0x00000000
        /*0080*/ 	.short	0x0001
        /*0082*/ 	.short	0x0008
        /*0084*/ 	.byte	0x00, 0xf5, 0x21, 0x00


	//----- nvinfo : EIATTR_KPARAM_INFO
	.align		4
.L_136:
        /*0088*/ 	.byte	0x04, 0x17
        /*008a*/ 	.short	(.L_138 - .L_137)
.L_137:
        /*008c*/ 	.word	0x00000000
        /*0090*/ 	.short	0x0000
        /*0092*/ 	.short	0x0000
        /*0094*/ 	.byte	0x00, 0xf5, 0x21, 0x00


	//----- nvinfo : EIATTR_SPARSE_MMA_MASK
	.align		4
.L_138:
        /*0098*/ 	.byte	0x03, 0x50
        /*009a*/ 	.short	0x0000


	//----- nvinfo : EIATTR_MAXREG_COUNT
	.align		4
        /*009c*/ 	.byte	0x03, 0x1b
        /*009e*/ 	.short	0x00ff


	//----- nvinfo : EIATTR_MERCURY_ISA_VERSION
	.align		4
        /*00a0*/ 	.byte	0x03, 0x5f
        /*00a2*/ 	.short	0x0101


	//----- nvinfo : EIATTR_VRC_CTA_INIT_COUNT
	.align		4
        /*00a4*/ 	.byte	0x02, 0x4a
	.zero		1
	.zero		1


	//----- nvinfo : EIATTR_EXIT_INSTR_OFFSETS
	.align		4
        /*00a8*/ 	.byte	0x04, 0x1c
        /*00aa*/ 	.short	(.L_140 - .L_139)


	//   ....[0]....
.L_139:
        /*00ac*/ 	.word	0x000001f0


	//   ....[1]....
        /*00b0*/ 	.word	0x00001b20


	//----- nvinfo : EIATTR_CRS_STACK_SIZE
	.align		4
.L_140:
        /*00b4*/ 	.byte	0x04, 0x1e
        /*00b6*/ 	.short	(.L_142 - .L_141)
.L_141:
        /*00b8*/ 	.word	0x00000000


	//----- nvinfo : EIATTR_CBANK_PARAM_SIZE
	.align		4
.L_142:
        /*00bc*/ 	.byte	0x03, 0x19
        /*00be*/ 	.short	0x003c


	//----- nvinfo : EIATTR_PARAM_CBANK
	.align		4
        /*00c0*/ 	.byte	0x04, 0x0a
        /*00c2*/ 	.short	(.L_144 - .L_143)
	.align		4
.L_143:
        /*00c4*/ 	.word	index@(.nv.constant0._Z22distribucionParticulasPfS_S_S_iP17curandStateXORWOWffi)
        /*00c8*/ 	.short	0x0380
        /*00ca*/ 	.short	0x003c


	//----- nvinfo : EIATTR_SW_WAR
	.align		4
.L_144:
        /*00cc*/ 	.byte	0x04, 0x36
        /*00ce*/ 	.short	(.L_146 - .L_145)
.L_145:
        /*00d0*/ 	.word	0x00000008
.L_146:


//--------------------- .nv.callgraph             --------------------------
	.section	.nv.callgraph,"",@"SHT_CUDA_CALLGRAPH"
	.align	4
	.sectionentsize	8
	.align		4
        /*0000*/ 	.word	0x00000000
	.align		4
        /*0004*/ 	.word	0xffffffff
	.align		4
        /*0008*/ 	.word	0x00000000
	.align		4
        /*000c*/ 	.word	0xfffffffe
	.align		4
        /*0010*/ 	.word	0x00000000
	.align		4
        /*0014*/ 	.word	0xfffffffd
	.align		4
        /*0018*/ 	.word	0x00000000
	.align		4
        /*001c*/ 	.word	0xfffffffc


//--------------------- .nv.constant4             --------------------------
	.section	.nv.constant4,"a",@progbits
	.align	8
	.align		8
.nv.constant4:
        /*0000*/ 	.dword	precalc_xorwow_matrix
	.align		8
        /*0008*/ 	.dword	precalc_xorwow_offset_matrix
	.align		8
        /*0010*/ 	.dword	mrg32k3aM1
	.align		8
        /*0018*/ 	.dword	mrg32k3aM2
	.align		8
        /*0020*/ 	.dword	mrg32k3aM1SubSeq
	.align		8
        /*0028*/ 	.dword	mrg32k3aM2SubSeq
	.align		8
        /*0030*/ 	.dword	mrg32k3aM1Seq
	.align		8
        /*0038*/ 	.dword	mrg32k3aM2Seq


//--------------------- .nv.constant3             --------------------------
	.section	.nv.constant3,"a",@progbits
	.align	8
.nv.constant3:
	.type		__cr_lgamma_table,@object
	.size		__cr_lgamma_table,(.L_8 - __cr_lgamma_table)
__cr_lgamma_table:
        /*0000*/ 	.byte	0x00, 0x00, 0x00, 0x00, 0x00, 0x00, 0x00, 0x00, 0x00, 0x00, 0x00, 0x00, 0x00, 0x00, 0x00, 0x00
        /*0010*/ 	.byte	0xef, 0x39, 0xfa, 0xfe, 0x42, 0x2e, 0xe6, 0x3f, 0x02, 0x20, 0x2a, 0xfa, 0x0b, 0xab, 0xfc, 0x3f
        /*0020*/ 	.byte	0xf9, 0x2c, 0x92, 0x7c, 0xa7, 0x6c, 0x09, 0x40, 0xc9, 0x79, 0x44, 0x3c, 0x64, 0x26, 0x13, 0x40
        /*0030*/ 	.byte	0xca, 0x01, 0xcf, 0x3a, 0x27, 0x51, 0x1a, 0x40, 0x30, 0xcc, 0x2d, 0xf3, 0xe1, 0x0c, 0x21, 0x40
        /*0040*/ 	.byte	0x0d, 0xb7, 0xfc, 0x82, 0x8e, 0x35, 0x25, 0x40
.L_8:


//--------------------- .text._Z15calculoDensidadPfPiS0_S_ifi --------------------------
	.section	.text._Z15calculoDensidadPfPiS0_S_ifi,"ax",@progbits
	.align	128
        .global         _Z15calculoDensidadPfPiS0_S_ifi
        .type           _Z15calculoDensidadPfPiS0_S_ifi,@function
        .size           _Z15calculoDensidadPfPiS0_S_ifi,(.L_x_68 - _Z15calculoDensidadPfPiS0_S_ifi)
        .other          _Z15calculoDensidadPfPiS0_S_ifi,@"STO_CUDA_ENTRY STV_DEFAULT"
_Z15calculoDensidadPfPiS0_S_ifi:
.text._Z15calculoDensidadPfPiS0_S_ifi:
[----:B------:R-:W-:Y:S01]  /*0000*/  LDC R1, c[0x0][0x37c] ;  /* 0x0000df00ff017b82 */ /* 0x000fe20000000800 */
[----:B------:R-:W0:Y:S02]  /*0010*/  LDCU.64 UR4, c[0x0][0x3a0] ;  /* 0x00007400ff0477ac */ /* 0x000e240008000a00 */
[----:B0-----:R-:W-:Y:S01]  /*0020*/  UIMAD UR4, UR4, UR4, URZ ;  /* 0x00000004040472a4 */ /* 0x001fe2000f8e02ff */
[----:B------:R-:W-:-:S05]  /*0030*/  IMAD.U32 R4, RZ, RZ, UR5 ;  /* 0x00000005ff047e24 */ /* 0x000fca000f8e00ff */
[----:B------:R-:W-:-:S04]  /*0040*/  I2FP.F32.U32 R3, UR4 ;  /* 0x0000000400037c45 */ /* 0x000fc80008201000 */
[----:B------:R-:W0:Y:S08]  /*0050*/  MUFU.RCP R0, R3 ;  /* 0x0000000300007308 */ /* 0x000e300000001000 */
[----:B------:R-:W1:Y:S01]  /*0060*/  FCHK P0, R4, R3 ;  /* 0x0000000304007302 */ /* 0x000e620000000000 */
[----:B0-----:R-:W-:-:S04]  /*0070*/  FFMA R5, -R3, R0, 1 ;  /* 0x3f80000003057423 */ /* 0x001fc80000000100 */
[----:B------:R-:W-:-:S04]  /*0080*/  FFMA R0, R0, R5, R0 ;  /* 0x0000000500007223 */ /* 0x000fc80000000000 */
[----:B------:R-:W-:-:S04]  /*0090*/  FFMA R2, R0, UR5, RZ ;  /* 0x0000000500027c23 */ /* 0x000fc800080000ff */
[----:B------:R-:W-:-:S04]  /*00a0*/  FFMA R5, -R3, R2, UR5 ;  /* 0x0000000503057e23 */ /* 0x000fc80008000102 */
[----:B------:R-:W-:Y:S01]  /*00b0*/  FFMA R0, R0, R5, R2 ;  /* 0x0000000500007223 */ /* 0x000fe20000000002 */
[----:B-1----:R-:W-:Y:S06]  /*00c0*/  @!P0 BRA `(.L_x_0) ;  /* 0x0000000000148947 */ /* 0x002fec0003800000 */
[----:B------:R-:W0:Y:S01]  /*00d0*/  LDC R2, c[0x0][0x3a4] ;  /* 0x0000e900ff027b82 */ /* 0x000e220000000800 */
[----:B------:R-:W-:Y:S01]  /*00e0*/  IMAD.MOV.U32 R0, RZ, RZ, R3 ;  /* 0x000000ffff007224 */ /* 0x000fe200078e0003 */
[----:B------:R-:W-:-:S07]  /*00f0*/  MOV R14, 0x110 ;  /* 0x00000110000e7802 */ /* 0x000fce0000000f00 */
[----:B0-----:R-:W-:Y:S05]  /*0100*/  CALL.REL.NOINC `($__internal_1_$__cuda_sm3x_div_rn_noftz_f32_slowpath) ;  /* 0x0000001400cc7944 */ /* 0x001fea0003c00000 */
[----:B------:R-:W-:-:S07]  /*0110*/  IMAD.MOV.U32 R0, RZ, RZ, R2 ;  /* 0x000000ffff007224 */ /* 0x000fce00078e0002 */
.L_x_0:
[----:B------:R-:W0:Y:S02]  /*0120*/  LDC R2, c[0x0][0x3a8] ;  /* 0x0000ea00ff027b82 */ /* 0x000e240000000800 */
[----:B0-----:R-:W-:-:S13]  /*0130*/  ISETP.GE.AND P0, PT, R2, 0x1, PT ;  /* 0x000000010200780c */ /* 0x001fda0003f06270 */
[----:B------:R-:W-:Y:S05]  /*0140*/  @!P0 EXIT ;  /* 0x000000000000894d */ /* 0x000fea0003800000 */
[----:B------:R-:W-:Y:S01]  /*0150*/  ISETP.NE.AND P0, PT, R2, 0x1, PT ;  /* 0x000000010200780c */ /* 0x000fe20003f05270 */
[----:B------:R0:W1:Y:S01]  /*0160*/  F2F.F64.F32 R4, R0 ;  /* 0x0000000000047310 */ /* 0x0000620000201800 */
[----:B------:R-:W2:Y:S01]  /*0170*/  LDCU.64 UR10, c[0x0][0x358] ;  /* 0x00006b00ff0a77ac */ /* 0x000ea20008000a00 */
[----:B------:R-:W-:-:S10]  /*0180*/  CS2R R20, SRZ ;  /* 0x0000000000147805 */ /* 0x000fd4000001ff00 */
[----:B0-----:R-:W-:Y:S05]  /*0190*/  @!P0 BRA `(.L_x_1) ;  /* 0x0000000800bc8947 */ /* 0x001fea0003800000 */
[----:B------:R-:W0:Y:S01]  /*01a0*/  LDCU.64 UR8, c[0x0][0x388] ;  /* 0x00007100ff0877ac */ /* 0x000e220008000a00 */
[----:B------:R-:W3:Y:S01]  /*01b0*/  LDC.64 R6, c[0x0][0x380] ;  /* 0x0000e000ff067b82 */ /* 0x000ee20000000a00 */
[----:B------:R-:W-:Y:S01]  /*01c0*/  LOP3.LUT R20, R2, 0x7ffffffe, RZ, 0xc0, !PT ;  /* 0x7ffffffe02147812 */ /* 0x000fe200078ec0ff */
[----:B------:R-:W4:Y:S04]  /*01d0*/  LDCU.128 UR12, c[0x0][0x390] ;  /* 0x00007200ff0c77ac */ /* 0x000f280008000c00 */
[----:B------:R-:W-:Y:S01]  /*01e0*/  IMAD.MOV R21, RZ, RZ, -R20 ;  /* 0x000000ffff157224 */ /* 0x000fe200078e0a14 */
[----:B------:R-:W1:Y:S01]  /*01f0*/  LDCU UR16, c[0x0][0x3a0] ;  /* 0x00007400ff1077ac */ /* 0x000e620008000800 */
[----:B0-----:R-:W-:-:S04]  /*0200*/  UIADD3 UR8, UP0, UPT, UR8, 0x4, URZ ;  /* 0x0000000408087890 */ /* 0x001fc8000ff1e0ff */
[----:B------:R-:W-:Y:S02]  /*0210*/  UIADD3.X UR9, UPT, UPT, URZ, UR9, URZ, UP0, !UPT ;  /* 0x00000009ff097290 */ /* 0x000fe400087fe4ff */
[----:B----4-:R-:W-:Y:S01]  /*0220*/  UIADD3 UR6, UP0, UPT, UR12, 0x4, URZ ;  /* 0x000000040c067890 */ /* 0x010fe2000ff1e0ff */
[----:B------:R-:W-:Y:S01]  /*0230*/  MOV R10, UR8 ;  /* 0x00000008000a7c02 */ /* 0x000fe20008000f00 */
[----:B------:R-:W-:Y:S02]  /*0240*/  UIADD3 UR4, UP1, UPT, UR14, 0x4, URZ ;  /* 0x000000040e047890 */ /* 0x000fe4000ff3e0ff */
[----:B------:R-:W-:Y:S01]  /*0250*/  UIADD3.X UR7, UPT, UPT, URZ, UR13, URZ, UP0, !UPT ;  /* 0x0000000dff077290 */ /* 0x000fe200087fe4ff */
[----:B------:R-:W-:Y:S01]  /*0260*/  IMAD.U32 R11, RZ, RZ, UR9 ;  /* 0x00000009ff0b7e24 */ /* 0x000fe2000f8e00ff */
[----:B------:R-:W-:Y:S01]  /*0270*/  UIADD3.X UR5, UPT, UPT, URZ, UR15, URZ, UP1, !UPT ;  /* 0x0000000fff057290 */ /* 0x000fe20008ffe4ff */
[----:B------:R-:W-:Y:S02]  /*0280*/  IMAD.U32 R12, RZ, RZ, UR6 ;  /* 0x00000006ff0c7e24 */ /* 0x000fe4000f8e00ff */
[----:B------:R-:W-:-:S02]  /*0290*/  IMAD.U32 R8, RZ, RZ, UR4 ;  /* 0x00000004ff087e24 */ /* 0x000fc4000f8e00ff */
[----:B------:R-:W-:Y:S01]  /*02a0*/  IMAD.U32 R13, RZ, RZ, UR7 ;  /* 0x00000007ff0d7e24 */ /* 0x000fe2000f8e00ff */
[----:B-1----:R-:W-:-:S07]  /*02b0*/  MOV R9, UR5 ;  /* 0x0000000500097c02 */ /* 0x002fce0008000f00 */
.L_x_12:
[----:B--2---:R-:W2:Y:S01]  /*02c0*/  LDG.E R22, desc[UR10][R8.64+-0x4] ;  /* 0xfffffc0a08167981 */ /* 0x004ea2000c1e1900 */
[----:B01----:R-:W0:Y:S01]  /*02d0*/  MUFU.RCP64H R3, R5 ;  /* 0x0000000500037308 */ /* 0x003e220000001800 */
[----:B------:R-:W-:Y:S02]  /*02e0*/  IMAD.MOV.U32 R2, RZ, RZ, 0x1 ;  /* 0x00000001ff027424 */ /* 0x000fe400078e00ff */
[----:B------:R-:W-:-:S05]  /*02f0*/  VIADD R21, R21, 0x2 ;  /* 0x0000000215157836 */ /* 0x000fca0000000000 */
[----:B------:R-:W-:Y:S01]  /*0300*/  ISETP.NE.AND P2, PT, R21, RZ, PT ;  /* 0x000000ff1500720c */ /* 0x000fe20003f45270 */
[----:B0-----:R-:W-:-:S08]  /*0310*/  DFMA R14, -R4, R2, 1 ;  /* 0x3ff00000040e742b */ /* 0x001fd00000000102 */
[----:B------:R-:W-:-:S08]  /*0320*/  DFMA R16, R14, R14, R14 ;  /* 0x0000000e0e10722b */ /* 0x000fd0000000000e */
[----:B------:R-:W-:-:S08]  /*0330*/  DFMA R16, R2, R16, R2 ;  /* 0x000000100210722b */ /* 0x000fd00000000002 */
[----:B------:R-:W-:-:S08]  /*0340*/  DFMA R2, -R4, R16, 1 ;  /* 0x3ff000000402742b */ /* 0x000fd00000000110 */
[----:B------:R-:W-:Y:S01]  /*0350*/  DFMA R2, R16, R2, R16 ;  /* 0x000000021002722b */ /* 0x000fe20000000010 */
[----:B--2---:R-:W0:Y:S02]  /*0360*/  F2F.F64.F32 R14, R22 ;  /* 0x00000016000e7310 */ /* 0x004e240000201800 */
[----:B0-----:R-:W-:-:S08]  /*0370*/  DADD R14, -R14, 1 ;  /* 0x3ff000000e0e7429 */ /* 0x001fd00000000100 */
[----:B------:R-:W-:Y:S02]  /*0380*/  DMUL R16, R14, R2 ;  /* 0x000000020e107228 */ /* 0x000fe40000000000 */
[----:B------:R-:W-:-:S06]  /*0390*/  FSETP.GEU.AND P1, PT, |R15|, 6.5827683646048100446e-37, PT ;  /* 0x036000000f00780b */ /* 0x000fcc0003f2e200 */
[----:B------:R-:W-:-:S08]  /*03a0*/  DFMA R18, -R4, R16, R14 ;  /* 0x000000100412722b */ /* 0x000fd0000000010e */
[----:B------:R-:W-:-:S10]  /*03b0*/  DFMA R2, R2, R18, R16 ;  /* 0x000000120202722b */ /* 0x000fd40000000010 */
[----:B------:R-:W-:-:S05]  /*03c0*/  FFMA R16, RZ, R5, R3 ;  /* 0x00000005ff107223 */ /* 0x000fca0000000003 */
[----:B------:R-:W-:-:S13]  /*03d0*/  FSETP.GT.AND P0, PT, |R16|, 1.469367938527859385e-39, PT ;  /* 0x001000001000780b */ /* 0x000fda0003f04200 */
[----:B------:R-:W-:Y:S05]  /*03e0*/  @P0 BRA P1, `(.L_x_2) ;  /* 0x0000000000100947 */ /* 0x000fea0000800000 */
[----:B------:R-:W-:Y:S01]  /*03f0*/  IMAD.MOV.U32 R18, RZ, RZ, R4 ;  /* 0x000000ffff127224 */ /* 0x000fe200078e0004 */
[----:B------:R-:W-:Y:S01]  /*0400*/  MOV R24, 0x430 ;  /* 0x0000043000187802 */ /* 0x000fe20000000f00 */
[----:B------:R-:W-:-:S07]  /*0410*/  IMAD.MOV.U32 R19, RZ, RZ, R5 ;  /* 0x000000ffff137224 */ /* 0x000fce00078e0005 */
[----:B---3--:R-:W-:Y:S05]  /*0420*/  CALL.REL.NOINC `($__internal_0_$__cuda_sm20_div_rn_f64_full) ;  /* 0x0000000c00947944 */ /* 0x008fea0003c00000 */
.L_x_2:
[----:B------:R-:W2:Y:S04]  /*0430*/  LDG.E R14, desc[UR10][R12.64+-0x4] ;  /* 0xfffffc0a0c0e7981 */ /* 0x000ea8000c1e1900 */
[----:B------:R-:W2:Y:S02]  /*0440*/  LDG.E R15, desc[UR10][R10.64+-0x4] ;  /* 0xfffffc0a0a0f7981 */ /* 0x000ea4000c1e1900 */
[----:B--2---:R-:W-:-:S04]  /*0450*/  IMAD R15, R14, UR16, R15 ;  /* 0x000000100e0f7c24 */ /* 0x004fc8000f8e020f */
[----:B---3--:R-:W-:-:S05]  /*0460*/  IMAD.WIDE R14, R15, 0x4, R6 ;  /* 0x000000040f0e7825 */ /* 0x008fca00078e0206 */
[----:B------:R-:W2:Y:S02]  /*0470*/  LDG.E R18, desc[UR10][R14.64] ;  /* 0x0000000a0e127981 */ /* 0x000ea4000c1e1900 */
[----:B--2---:R-:W0:Y:S02]  /*0480*/  F2F.F64.F32 R16, R18 ;  /* 0x0000001200107310 */ /* 0x004e240000201800 */
[----:B0-----:R-:W-:-:S10]  /*0490*/  DADD R16, R16, R2 ;  /* 0x0000000010107229 */ /* 0x001fd40000000002 */
[----:B------:R-:W0:Y:S02]  /*04a0*/  F2F.F32.F64 R17, R16 ;  /* 0x0000001000117310 */ /* 0x000e240000301000 */
[----:B0-----:R0:W-:Y:S04]  /*04b0*/  STG.E desc[UR10][R14.64], R17 ;  /* 0x000000110e007986 */ /* 0x0011e8000c10190a */
[----:B------:R-:W2:Y:S02]  /*04c0*/  LDG.E R3, desc[UR10][R10.64+-0x4] ;  /* 0xfffffc0a0a037981 */ /* 0x000ea4000c1e1900 */
[----:B--2---:R-:W-:-:S04]  /*04d0*/  IADD3 R3, PT, PT, R3, 0x1, RZ ;  /* 0x0000000103037810 */ /* 0x004fc80007ffe0ff */
[----:B------:R-:W-:-:S13]  /*04e0*/  ISETP.NE.AND P0, PT, R3, UR16, PT ;  /* 0x0000001003007c0c */ /* 0x000fda000bf05270 */
[----:B0-----:R-:W-:Y:S05]  /*04f0*/  @P0 BRA `(.L_x_3) ;  /* 0x00000000004c0947 */ /* 0x001fea0003800000 */
[----:B------:R-:W2:Y:S01]  /*0500*/  LDG.E R2, desc[UR10][R8.64+-0x4] ;  /* 0xfffffc0a08027981 */ /* 0x000ea2000c1e1900 */
[----:B------:R-:W0:Y:S02]  /*0510*/  MUFU.RCP R3, R0 ;  /* 0x0000000000037308 */ /* 0x000e240000001000 */
[----:B0-----:R-:W-:-:S04]  /*0520*/  FFMA R14, R3, -R0, 1 ;  /* 0x3f800000030e7423 */ /* 0x001fc80000000800 */
[----:B------:R-:W-:Y:S02]  /*0530*/  FFMA R3, R3, R14, R3 ;  /* 0x0000000e03037223 */ /* 0x000fe40000000003 */
[----:B--2---:R-:W0:Y:S02]  /*0540*/  FCHK P0, R2, R0 ;  /* 0x0000000002007302 */ /* 0x004e240000000000 */
[----:B------:R-:W-:-:S04]  /*0550*/  FFMA R15, R2, R3, RZ ;  /* 0x00000003020f7223 */ /* 0x000fc800000000ff */
[----:B------:R-:W-:-:S04]  /*0560*/  FFMA R14, R15, -R0, R2 ;  /* 0x800000000f0e7223 */ /* 0x000fc80000000002 */
[----:B------:R-:W-:Y:S01]  /*0570*/  FFMA R14, R3, R14, R15 ;  /* 0x0000000e030e7223 */ /* 0x000fe2000000000f */
[----:B0-----:R-:W-:Y:S06]  /*0580*/  @!P0 BRA `(.L_x_4) ;  /* 0x00000000000c8947 */ /* 0x001fec0003800000 */
[----:B------:R-:W-:-:S07]  /*0590*/  MOV R14, 0x5b0 ;  /* 0x000005b0000e7802 */ /* 0x000fce0000000f00 */
[----:B------:R-:W-:Y:S05]  /*05a0*/  CALL.REL.NOINC `($__internal_1_$__cuda_sm3x_div_rn_noftz_f32_slowpath) ;  /* 0x0000001000a47944 */ /* 0x000fea0003c00000 */
[----:B------:R-:W-:-:S07]  /*05b0*/  IMAD.MOV.U32 R14, RZ, RZ, R2 ;  /* 0x000000ffff0e7224 */ /* 0x000fce00078e0002 */
.L_x_4:
[----:B------:R-:W2:Y:S02]  /*05c0*/  LDG.E R2, desc[UR10][R12.64+-0x4] ;  /* 0xfffffc0a0c027981 */ /* 0x000ea4000c1e1900 */
[----:B--2---:R-:W-:-:S04]  /*05d0*/  IMAD R3, R2, UR16, RZ ;  /* 0x0000001002037c24 */ /* 0x004fc8000f8e02ff */
[----:B------:R-:W-:-:S05]  /*05e0*/  IMAD.WIDE R2, R3, 0x4, R6 ;  /* 0x0000000403027825 */ /* 0x000fca00078e0206 */
[----:B------:R-:W2:Y:S02]  /*05f0*/  LDG.E R15, desc[UR10][R2.64] ;  /* 0x0000000a020f7981 */ /* 0x000ea4000c1e1900 */
[----:B--2---:R-:W-:-:S05]  /*0600*/  FADD R15, R15, R14 ;  /* 0x0000000e0f0f7221 */ /* 0x004fca0000000000 */
[----:B------:R0:W-:Y:S01]  /*0610*/  STG.E desc[UR10][R2.64], R15 ;  /* 0x0000000f02007986 */ /* 0x0001e2000c10190a */
[----:B------:R-:W-:Y:S05]  /*0620*/  BRA `(.L_x_5) ;  /* 0x00000000004c7947 */ /* 0x000fea0003800000 */
.L_x_3:
        /* <DEDUP_REMOVED lines=9> */
[----:B------:R-:W-:Y:S01]  /*06c0*/  IMAD.MOV.U32 R2, RZ, RZ, R16 ;  /* 0x000000ffff027224 */ /* 0x000fe200078e0010 */
[----:B------:R-:W-:-:S07]  /*06d0*/  MOV R14, 0x6f0 ;  /* 0x000006f0000e7802 */ /* 0x000fce0000000f00 */
[----:B------:R-:W-:Y:S05]  /*06e0*/  CALL.REL.NOINC `($__internal_1_$__cuda_sm3x_div_rn_noftz_f32_slowpath) ;  /* 0x0000001000547944 */ /* 0x000fea0003c00000 */
[----:B------:R-:W-:-:S07]  /*06f0*/  IMAD.MOV.U32 R14, RZ, RZ, R2 ;  /* 0x000000ffff0e7224 */ /* 0x000fce00078e0002 */
.L_x_6:
[----:B------:R-:W2:Y:S02]  /*0700*/  LDG.E R2, desc[UR10][R12.64+-0x4] ;  /* 0xfffffc0a0c027981 */ /* 0x000ea4000c1e1900 */
[----:B--2---:R-:W-:-:S04]  /*0710*/  IMAD R3, R2, UR16, R3 ;  /* 0x0000001002037c24 */ /* 0x004fc8000f8e0203 */
[----:B------:R-:W-:-:S05]  /*0720*/  IMAD.WIDE R2, R3, 0x4, R6 ;  /* 0x0000000403027825 */ /* 0x000fca00078e0206 */
[----:B------:R-:W2:Y:S02]  /*0730*/  LDG.E R15, desc[UR10][R2.64] ;  /* 0x0000000a020f7981 */ /* 0x000ea4000c1e1900 */
[----:B--2---:R-:W-:-:S05]  /*0740*/  FADD R15, R15, R14 ;  /* 0x0000000e0f0f7221 */ /* 0x004fca0000000000 */
[----:B------:R1:W-:Y:S02]  /*0750*/  STG.E desc[UR10][R2.64], R15 ;  /* 0x0000000f02007986 */ /* 0x0003e4000c10190a */
.L_x_5:
[----:B------:R-:W2:Y:S01]  /*0760*/  LDG.E R22, desc[UR10][R8.64] ;  /* 0x0000000a08167981 */ /* 0x000ea2000c1e1900 */
[----:B01----:R-:W0:Y:S01]  /*0770*/  MUFU.RCP64H R15, R5 ;  /* 0x00000005000f7308 */ /* 0x003e220000001800 */
[----:B------:R-:W-:-:S06]  /*0780*/  IMAD.MOV.U32 R14, RZ, RZ, 0x1 ;  /* 0x00000001ff0e7424 */ /* 0x000fcc00078e00ff */
        /* <DEDUP_REMOVED lines=14> */
[----:B------:R-:W-:Y:S01]  /*0870*/  MOV R14, R16 ;  /* 0x00000010000e7202 */ /* 0x000fe20000000f00 */
[----:B------:R-:W-:Y:S01]  /*0880*/  IMAD.MOV.U32 R15, RZ, RZ, R17 ;  /* 0x000000ffff0f7224 */ /* 0x000fe200078e0011 */
[----:B------:R-:W-:Y:S01]  /*0890*/  MOV R24, 0x8d0 ;  /* 0x000008d000187802 */ /* 0x000fe20000000f00 */
[----:B------:R-:W-:Y:S02]  /*08a0*/  IMAD.MOV.U32 R18, RZ, RZ, R4 ;  /* 0x000000ffff127224 */ /* 0x000fe400078e0004 */
[----:B------:R-:W-:-:S07]  /*08b0*/  IMAD.MOV.U32 R19, RZ, RZ, R5 ;  /* 0x000000ffff137224 */ /* 0x000fce00078e0005 */
[----:B------:R-:W-:Y:S05]  /*08c0*/  CALL.REL.NOINC `($__internal_0_$__cuda_sm20_div_rn_f64_full) ;  /* 0x00000008006c7944 */ /* 0x000fea0003c00000 */
.L_x_7:
[----:B------:R-:W2:Y:S04]  /*08d0*/  LDG.E R14, desc[UR10][R12.64] ;  /* 0x0000000a0c0e7981 */ /* 0x000ea8000c1e1900 */
[----:B------:R-:W2:Y:S02]  /*08e0*/  LDG.E R15, desc[UR10][R10.64] ;  /* 0x0000000a0a0f7981 */ /* 0x000ea4000c1e1900 */
[----:B--2---:R-:W-:-:S04]  /*08f0*/  IMAD R15, R14, UR16, R15 ;  /* 0x000000100e0f7c24 */ /* 0x004fc8000f8e020f */
[----:B------:R-:W-:-:S05]  /*0900*/  IMAD.WIDE R14, R15, 0x4, R6 ;  /* 0x000000040f0e7825 */ /* 0x000fca00078e0206 */
[----:B------:R-:W2:Y:S02]  /*0910*/  LDG.E R18, desc[UR10][R14.64] ;  /* 0x0000000a0e127981 */ /* 0x000ea4000c1e1900 */
[----:B--2---:R-:W0:Y:S02]  /*0920*/  F2F.F64.F32 R16, R18 ;  /* 0x0000001200107310 */ /* 0x004e240000201800 */
[----:B0-----:R-:W-:-:S10]  /*0930*/  DADD R16, R16, R2 ;  /* 0x0000000010107229 */ /* 0x001fd40000000002 */
[----:B------:R-:W0:Y:S02]  /*0940*/  F2F.F32.F64 R17, R16 ;  /* 0x0000001000117310 */ /* 0x000e240000301000 */
[----:B0-----:R0:W-:Y:S04]  /*0950*/  STG.E desc[UR10][R14.64], R17 ;  /* 0x000000110e007986 */ /* 0x0011e8000c10190a */
[----:B------:R-:W2:Y:S02]  /*0960*/  LDG.E R3, desc[UR10][R10.64] ;  /* 0x0000000a0a037981 */ /* 0x000ea4000c1e1900 */
[----:B--2---:R-:W-:-:S05]  /*0970*/  VIADD R3, R3, 0x1 ;  /* 0x0000000103037836 */ /* 0x004fca0000000000 */
[----:B------:R-:W-:-:S13]  /*0980*/  ISETP.NE.AND P0, PT, R3, UR16, PT ;  /* 0x0000001003007c0c */ /* 0x000fda000bf05270 */
[----:B0-----:R-:W-:Y:S05]  /*0990*/  @!P0 BRA `(.L_x_8) ;  /* 0x0000000000508947 */ /* 0x001fea0003800000 */
        /* <DEDUP_REMOVED lines=9> */
[----:B------:R-:W-:Y:S02]  /*0a30*/  MOV R2, R16 ;  /* 0x0000001000027202 */ /* 0x000fe40000000f00 */
[----:B------:R-:W-:-:S07]  /*0a40*/  MOV R14, 0xa60 ;  /* 0x00000a60000e7802 */ /* 0x000fce0000000f00 */
[----:B------:R-:W-:Y:S05]  /*0a50*/  CALL.REL.NOINC `($__internal_1_$__cuda_sm3x_div_rn_noftz_f32_slowpath) ;  /* 0x0000000c00787944 */ /* 0x000fea0003c00000 */
[----:B------:R-:W-:-:S07]  /*0a60*/  IMAD.MOV.U32 R14, RZ, RZ, R2 ;  /* 0x000000ffff0e7224 */ /* 0x000fce00078e0002 */
.L_x_9:
[----:B------:R-:W2:Y:S02]  /*0a70*/  LDG.E R2, desc[UR10][R12.64] ;  /* 0x0000000a0c027981 */ /* 0x000ea4000c1e1900 */
[----:B--2---:R-:W-:-:S04]  /*0a80*/  IMAD R3, R2, UR16, R3 ;  /* 0x0000001002037c24 */ /* 0x004fc8000f8e0203 */
[----:B------:R-:W-:-:S05]  /*0a90*/  IMAD.WIDE R2, R3, 0x4, R6 ;  /* 0x0000000403027825 */ /* 0x000fca00078e0206 */
[----:B------:R-:W2:Y:S02]  /*0aa0*/  LDG.E R15, desc[UR10][R2.64] ;  /* 0x0000000a020f7981 */ /* 0x000ea4000c1e1900 */
[----:B--2---:R-:W-:-:S05]  /*0ab0*/  FADD R15, R15, R14 ;  /* 0x0000000e0f0f7221 */ /* 0x004fca0000000000 */
[----:B------:R0:W-:Y:S01]  /*0ac0*/  STG.E desc[UR10][R2.64], R15 ;  /* 0x0000000f02007986 */ /* 0x0001e2000c10190a */
[----:B------:R-:W-:Y:S05]  /*0ad0*/  BRA `(.L_x_10) ;  /* 0x00000000004c7947 */ /* 0x000fea0003800000 */
.L_x_8:
        /* <DEDUP_REMOVED lines=13> */
.L_x_11:
[----:B------:R-:W2:Y:S02]  /*0bb0*/  LDG.E R2, desc[UR10][R12.64] ;  /* 0x0000000a0c027981 */ /* 0x000ea4000c1e1900 */
[----:B--2---:R-:W-:-:S04]  /*0bc0*/  IMAD R3, R2, UR16, RZ ;  /* 0x0000001002037c24 */ /* 0x004fc8000f8e02ff */
[----:B------:R-:W-:-:S05]  /*0bd0*/  IMAD.WIDE R2, R3, 0x4, R6 ;  /* 0x0000000403027825 */ /* 0x000fca00078e0206 */
[----:B------:R-:W2:Y:S02]  /*0be0*/  LDG.E R15, desc[UR10][R2.64] ;  /* 0x0000000a020f7981 */ /* 0x000ea4000c1e1900 */
[----:B--2---:R-:W-:-:S05]  /*0bf0*/  FADD R15, R15, R14 ;  /* 0x0000000e0f0f7221 */ /* 0x004fca0000000000 */
[----:B------:R1:W-:Y:S02]  /*0c00*/  STG.E desc[UR10][R2.64], R15 ;  /* 0x0000000f02007986 */ /* 0x0003e4000c10190a */
.L_x_10:
[----:B------:R-:W-:Y:S02]  /*0c10*/  IADD3 R12, P1, PT, R12, 0x8, RZ ;  /* 0x000000080c0c7810 */ /* 0x000fe40007f3e0ff */
[----:B------:R-:W-:Y:S02]  /*0c20*/  IADD3 R8, P3, PT, R8, 0x8, RZ ;  /* 0x0000000808087810 */ /* 0x000fe40007f7e0ff */
[----:B------:R-:W-:Y:S01]  /*0c30*/  IADD3 R10, P0, PT, R10, 0x8, RZ ;  /* 0x000000080a0a7810 */ /* 0x000fe20007f1e0ff */
[----:B------:R-:W-:Y:S02]  /*0c40*/  IMAD.X R13, RZ, RZ, R13, P1 ;  /* 0x000000ffff0d7224 */ /* 0x000fe400008e060d */
[----:B------:R-:W-:Y:S01]  /*0c50*/  IMAD.X R9, RZ, RZ, R9, P3 ;  /* 0x000000ffff097224 */ /* 0x000fe200018e0609 */
[----:B------:R-:W-:Y:S01]  /*0c60*/  IADD3.X R11, PT, PT, RZ, R11, RZ, P0, !PT ;  /* 0x0000000bff0b7210 */ /* 0x000fe200007fe4ff */
[----:B------:R-:W-:Y:S08]  /*0c70*/  @P2 BRA `(.L_x_12) ;  /* 0xfffffff400902947 */ /* 0x000ff0000383ffff */
[----:B------:R-:W-:-:S07]  /*0c80*/  IMAD.MOV.U32 R21, RZ, RZ, RZ ;  /* 0x000000ffff157224 */ /* 0x000fce00078e00ff */
.L_x_1:
[----:B01----:R-:W0:Y:S02]  /*0c90*/  LDC R2, c[0x0][0x3a8] ;  /* 0x0000ea00ff027b82 */ /* 0x003e240000000800 */
[----:B0-----:R-:W-:-:S04]  /*0ca0*/  LOP3.LUT R2, R2, 0x1, RZ, 0xc0, !PT ;  /* 0x0000000102027812 */ /* 0x001fc800078ec0ff */
[----:B------:R-:W-:-:S13]  /*0cb0*/  ISETP.NE.U32.AND P0, PT, R2, 0x1, PT ;  /* 0x000000010200780c */ /* 0x000fda0003f05070 */
[----:B--2---:R-:W-:Y:S05]  /*0cc0*/  @P0 EXIT ;  /* 0x000000000000094d */ /* 0x004fea0003800000 */
[----:B------:R-:W0:Y:S01]  /*0cd0*/  LDCU.64 UR4, c[0x0][0x398] ;  /* 0x00007300ff0477ac */ /* 0x000e220008000a00 */
[C---:B------:R-:W-:Y:S02]  /*0ce0*/  SHF.L.U32 R9, R20.reuse, 0x2, RZ ;  /* 0x0000000214097819 */ /* 0x040fe400000006ff */
[----:B------:R-:W-:Y:S02]  /*0cf0*/  SHF.L.U64.HI R8, R20, 0x2, R21 ;  /* 0x0000000214087819 */ /* 0x000fe40000010215 */
[----:B0-----:R-:W-:-:S04]  /*0d00*/  IADD3 R6, P0, PT, R9, UR4, RZ ;  /* 0x0000000409067c10 */ /* 0x001fc8000ff1e0ff */
[----:B------:R-:W-:-:S05]  /*0d10*/  IADD3.X R7, PT, PT, R8, UR5, RZ, P0, !PT ;  /* 0x0000000508077c10 */ /* 0x000fca00087fe4ff */
[----:B------:R-:W2:Y:S01]  /*0d20*/  LDG.E R16, desc[UR10][R6.64] ;  /* 0x0000000a06107981 */ /* 0x000ea2000c1e1900 */
[----:B------:R-:W0:Y:S01]  /*0d30*/  MUFU.RCP64H R3, R5 ;  /* 0x0000000500037308 */ /* 0x000e220000001800 */
        /* <DEDUP_REMOVED lines=18> */
[----:B------:R-:W-:Y:S05]  /*0e60*/  CALL.REL.NOINC `($__internal_0_$__cuda_sm20_div_rn_f64_full) ;  /* 0x0000000400047944 */ /* 0x000fea0003c00000 */
.L_x_13:
[----:B------:R-:W0:Y:S01]  /*0e70*/  LDCU.64 UR4, c[0x0][0x390] ;  /* 0x00007200ff0477ac */ /* 0x000e220008000a00 */
[----:B------:R-:W1:Y:S01]  /*0e80*/  LDCU.64 UR6, c[0x0][0x388] ;  /* 0x00007100ff0677ac */ /* 0x000e620008000a00 */
[C---:B0-----:R-:W-:Y:S01]  /*0e90*/  IADD3 R4, P0, PT, R9.reuse, UR4, RZ ;  /* 0x0000000409047c10 */ /* 0x041fe2000ff1e0ff */
[----:B------:R-:W0:Y:S01]  /*0ea0*/  LDCU UR4, c[0x0][0x3a0] ;  /* 0x00007400ff0477ac */ /* 0x000e220008000800 */
[----:B-1----:R-:W-:Y:S02]  /*0eb0*/  IADD3 R10, P1, PT, R9, UR6, RZ ;  /* 0x00000006090a7c10 */ /* 0x002fe4000ff3e0ff */
[C---:B------:R-:W-:Y:S02]  /*0ec0*/  IADD3.X R5, PT, PT, R8.reuse, UR5, RZ, P0, !PT ;  /* 0x0000000508057c10 */ /* 0x040fe400087fe4ff */
[----:B------:R-:W-:Y:S02]  /*0ed0*/  IADD3.X R11, PT, PT, R8, UR7, RZ, P1, !PT ;  /* 0x00000007080b7c10 */ /* 0x000fe40008ffe4ff */
[----:B------:R-:W1:Y:S01]  /*0ee0*/  LDC.64 R8, c[0x0][0x380] ;  /* 0x0000e000ff087b82 */ /* 0x000e620000000a00 */
[----:B------:R-:W0:Y:S04]  /*0ef0*/  LDG.E R12, desc[UR10][R4.64] ;  /* 0x0000000a040c7981 */ /* 0x000e28000c1e1900 */
[----:B------:R-:W0:Y:S02]  /*0f00*/  LDG.E R13, desc[UR10][R10.64] ;  /* 0x0000000a0a0d7981 */ /* 0x000e24000c1e1900 */
[----:B0-----:R-:W-:-:S04]  /*0f10*/  IMAD R13, R12, UR4, R13 ;  /* 0x000000040c0d7c24 */ /* 0x001fc8000f8e020d */
[----:B-1----:R-:W-:-:S05]  /*0f20*/  IMAD.WIDE R8, R13, 0x4, R8 ;  /* 0x000000040d087825 */ /* 0x002fca00078e0208 */
        /* <DEDUP_REMOVED lines=22> */
.L_x_15:
[----:B------:R-:W2:Y:S01]  /*1090*/  LDG.E R4, desc[UR10][R4.64] ;  /* 0x0000000a04047981 */ /* 0x000ea2000c1e1900 */
[----:B------:R-:W0:Y:S01]  /*10a0*/  LDC.64 R6, c[0x0][0x380] ;  /* 0x0000e000ff067b82 */ /* 0x000e220000000a00 */
[----:B------:R-:W2:Y:S02]  /*10b0*/  LDCU UR4, c[0x0][0x3a0] ;  /* 0x00007400ff0477ac */ /* 0x000ea40008000800 */
[----:B--2---:R-:W-:-:S04]  /*10c0*/  IMAD R3, R4, UR4, R3 ;  /* 0x0000000404037c24 */ /* 0x004fc8000f8e0203 */
[----:B0-----:R-:W-:-:S05]  /*10d0*/  IMAD.WIDE R2, R3, 0x4, R6 ;  /* 0x0000000403027825 */ /* 0x001fca00078e0206 */
[----:B------:R-:W2:Y:S02]  /*10e0*/  LDG.E R7, desc[UR10][R2.64] ;  /* 0x0000000a02077981 */ /* 0x000ea4000c1e1900 */
[----:B--2---:R-:W-:-:S05]  /*10f0*/  FADD R7, R7, R8 ;  /* 0x0000000807077221 */ /* 0x004fca0000000000 */
[----:B------:R-:W-:Y:S01]  /*1100*/  STG.E desc[UR10][R2.64], R7 ;  /* 0x0000000702007986 */ /* 0x000fe2000c10190a */
[----:B------:R-:W-:Y:S05]  /*1110*/  EXIT ;  /* 0x000000000000794d */ /* 0x000fea0003800000 */
.L_x_14:
        /* <DEDUP_REMOVED lines=12> */
[----:B------:R-:W-:-:S07]  /*11e0*/  MOV R8, R2 ;  /* 0x0000000200087202 */ /* 0x000fce0000000f00 */
.L_x_16:
[----:B------:R-:W2:Y:S01]  /*11f0*/  LDG.E R4, desc[UR10][R4.64] ;  /* 0x0000000a04047981 */ /* 0x000ea2000c1e1900 */
[----:B------:R-:W0:Y:S01]  /*1200*/  LDC.64 R2, c[0x0][0x380] ;  /* 0x0000e000ff027b82 */ /* 0x000e220000000a00 */
[----:B------:R-:W2:Y:S02]  /*1210*/  LDCU UR4, c[0x0][0x3a0] ;  /* 0x00007400ff0477ac */ /* 0x000ea40008000800 */
[----:B--2---:R-:W-:-:S04]  /*1220*/  IMAD R7, R4, UR4, RZ ;  /* 0x0000000404077c24 */ /* 0x004fc8000f8e02ff */
[----:B0-----:R-:W-:-:S05]  /*1230*/  IMAD.WIDE R2, R7, 0x4, R2 ;  /* 0x0000000407027825 */ /* 0x001fca00078e0202 */
[----:B------:R-:W2:Y:S02]  /*1240*/  LDG.E R7, desc[UR10][R2.64] ;  /* 0x0000000a02077981 */ /* 0x000ea4000c1e1900 */
[----:B--2---:R-:W-:-:S05]  /*1250*/  FADD R7, R7, R8 ;  /* 0x0000000807077221 */ /* 0x004fca0000000000 */
[----:B------:R-:W-:Y:S01]  /*1260*/  STG.E desc[UR10][R2.64], R7 ;  /* 0x0000000702007986 */ /* 0x000fe2000c10190a */
[----:B------:R-:W-:Y:S05]  /*1270*/  EXIT ;  /* 0x000000000000794d */ /* 0x000fea0003800000 */
        .weak           $__internal_0_$__cuda_sm20_div_rn_f64_full
        .type           $__internal_0_$__cuda_sm20_div_rn_f64_full,@function
        .size           $__internal_0_$__cuda_sm20_div_rn_f64_full,($__internal_1_$__cuda_sm3x_div_rn_noftz_f32_slowpath - $__internal_0_$__cuda_sm20_div_rn_f64_full)
$__internal_0_$__cuda_sm20_div_rn_f64_full:
[C---:B------:R-:W-:Y:S01]  /*1280*/  FSETP.GEU.AND P0, PT, |R19|.reuse, 1.469367938527859385e-39, PT ;  /* 0x001000001300780b */ /* 0x040fe20003f0e200 */
[----:B------:R-:W-:Y:S01]  /*1290*/  IMAD.MOV.U32 R22, RZ, RZ, 0x1 ;  /* 0x00000001ff167424 */ /* 0x000fe200078e00ff */
[C---:B------:R-:W-:Y:S01]  /*12a0*/  LOP3.LUT R16, R19.reuse, 0x800fffff, RZ, 0xc0, !PT ;  /* 0x800fffff13107812 */ /* 0x040fe200078ec0ff */
[----:B------:R-:W-:Y:S01]  /*12b0*/  IMAD.MOV.U32 R26, RZ, RZ, 0x1ca00000 ;  /* 0x1ca00000ff1a7424 */ /* 0x000fe200078e00ff */
[----:B------:R-:W-:Y:S02]  /*12c0*/  LOP3.LUT R30, R19, 0x7ff00000, RZ, 0xc0, !PT ;  /* 0x7ff00000131e7812 */ /* 0x000fe400078ec0ff */
[----:B------:R-:W-:Y:S01]  /*12d0*/  LOP3.LUT R17, R16, 0x3ff00000, RZ, 0xfc, !PT ;  /* 0x3ff0000010117812 */ /* 0x000fe200078efcff */
[----:B------:R-:W-:Y:S01]  /*12e0*/  IMAD.MOV.U32 R16, RZ, RZ, R18 ;  /* 0x000000ffff107224 */ /* 0x000fe200078e0012 */
[----:B------:R-:W-:-:S04]  /*12f0*/  LOP3.LUT R25, R15, 0x7ff00000, RZ, 0xc0, !PT ;  /* 0x7ff000000f197812 */ /* 0x000fc800078ec0ff */
[----:B------:R-:W-:Y:S01]  /*1300*/  ISETP.GE.U32.AND P1, PT, R25, R30, PT ;  /* 0x0000001e1900720c */ /* 0x000fe20003f26070 */
[----:B------:R-:W-:Y:S01]  /*1310*/  @!P0 DMUL R16, R18, 8.98846567431157953865e+307 ;  /* 0x7fe0000012108828 */ /* 0x000fe20000000000 */
[----:B------:R-:W-:-:S05]  /*1320*/  MOV R32, R25 ;  /* 0x0000001900207202 */ /* 0x000fca0000000f00 */
[----:B------:R-:W0:Y:S02]  /*1330*/  MUFU.RCP64H R23, R17 ;  /* 0x0000001100177308 */ /* 0x000e240000001800 */
[----:B0-----:R-:W-:-:S08]  /*1340*/  DFMA R2, R22, -R16, 1 ;  /* 0x3ff000001602742b */ /* 0x001fd00000000810 */
[----:B------:R-:W-:-:S08]  /*1350*/  DFMA R2, R2, R2, R2 ;  /* 0x000000020202722b */ /* 0x000fd00000000002 */
[----:B------:R-:W-:Y:S01]  /*1360*/  DFMA R22, R22, R2, R22 ;  /* 0x000000021616722b */ /* 0x000fe20000000016 */
[----:B------:R-:W-:Y:S01]  /*1370*/  SEL R3, R26, 0x63400000, !P1 ;  /* 0x634000001a037807 */ /* 0x000fe20004800000 */
[----:B------:R-:W-:Y:S01]  /*1380*/  IMAD.MOV.U32 R2, RZ, RZ, R14 ;  /* 0x000000ffff027224 */ /* 0x000fe200078e000e */
[----:B------:R-:W-:Y:S02]  /*1390*/  FSETP.GEU.AND P1, PT, |R15|, 1.469367938527859385e-39, PT ;  /* 0x001000000f00780b */ /* 0x000fe40003f2e200 */
[----:B------:R-:W-:-:S03]  /*13a0*/  LOP3.LUT R3, R3, 0x800fffff, R15, 0xf8, !PT ;  /* 0x800fffff03037812 */ /* 0x000fc600078ef80f */
[----:B------:R-:W-:-:S08]  /*13b0*/  DFMA R28, R22, -R16, 1 ;  /* 0x3ff00000161c742b */ /* 0x000fd00000000810 */
[----:B------:R-:W-:Y:S01]  /*13c0*/  DFMA R22, R22, R28, R22 ;  /* 0x0000001c1616722b */ /* 0x000fe20000000016 */
[----:B------:R-:W-:Y:S10]  /*13d0*/  @P1 BRA `(.L_x_17) ;  /* 0x0000000000201947 */ /* 0x000ff40003800000 */
[----:B------:R-:W-:-:S04]  /*13e0*/  LOP3.LUT R28, R19, 0x7ff00000, RZ, 0xc0, !PT ;  /* 0x7ff00000131c7812 */ /* 0x000fc800078ec0ff */
[----:B------:R-:W-:Y:S01]  /*13f0*/  ISETP.GE.U32.AND P1, PT, R25, R28, PT ;  /* 0x0000001c1900720c */ /* 0x000fe20003f26070 */
[----:B------:R-:W-:-:S03]  /*1400*/  IMAD.MOV.U32 R28, RZ, RZ, RZ ;  /* 0x000000ffff1c7224 */ /* 0x000fc600078e00ff */
[----:B------:R-:W-:-:S04]  /*1410*/  SEL R27, R26, 0x63400000, !P1 ;  /* 0x634000001a1b7807 */ /* 0x000fc80004800000 */
[----:B------:R-:W-:-:S04]  /*1420*/  LOP3.LUT R27, R27, 0x80000000, R15, 0xf8, !PT ;  /* 0x800000001b1b7812 */ /* 0x000fc800078ef80f */
[----:B------:R-:W-:-:S06]  /*1430*/  LOP3.LUT R29, R27, 0x100000, RZ, 0xfc, !PT ;  /* 0x001000001b1d7812 */ /* 0x000fcc00078efcff */
[----:B------:R-:W-:-:S10]  /*1440*/  DFMA R2, R2, 2, -R28 ;  /* 0x400000000202782b */ /* 0x000fd4000000081c */
[----:B------:R-:W-:-:S07]  /*1450*/  LOP3.LUT R32, R3, 0x7ff00000, RZ, 0xc0, !PT ;  /* 0x7ff0000003207812 */ /* 0x000fce00078ec0ff */
.L_x_17:
[----:B------:R-:W-:Y:S01]  /*1460*/  IMAD.MOV.U32 R27, RZ, RZ, R30 ;  /* 0x000000ffff1b7224 */ /* 0x000fe200078e001e */
[----:B------:R-:W-:Y:S01]  /*1470*/  IADD3 R33, PT, PT, R32, -0x1, RZ ;  /* 0xffffffff20217810 */ /* 0x000fe20007ffe0ff */
[----:B------:R-:W-:Y:S01]  /*1480*/  DMUL R28, R22, R2 ;  /* 0x00000002161c7228 */ /* 0x000fe20000000000 */
[----:B------:R-:W-:Y:S02]  /*1490*/  @!P0 LOP3.LUT R27, R17, 0x7ff00000, RZ, 0xc0, !PT ;  /* 0x7ff00000111b8812 */ /* 0x000fe400078ec0ff */
[----:B------:R-:W-:-:S03]  /*14a0*/  ISETP.GT.U32.AND P0, PT, R33, 0x7feffffe, PT ;  /* 0x7feffffe2100780c */ /* 0x000fc60003f04070 */
[----:B------:R-:W-:Y:S02]  /*14b0*/  VIADD R33, R27, 0xffffffff ;  /* 0xffffffff1b217836 */ /* 0x000fe40000000000 */
[----:B------:R-:W-:-:S03]  /*14c0*/  DFMA R30, R28, -R16, R2 ;  /* 0x800000101c1e722b */ /* 0x000fc60000000002 */
[----:B------:R-:W-:-:S05]  /*14d0*/  ISETP.GT.U32.OR P0, PT, R33, 0x7feffffe, P0 ;  /* 0x7feffffe2100780c */ /* 0x000fca0000704470 */
[----:B------:R-:W-:-:S08]  /*14e0*/  DFMA R30, R22, R30, R28 ;  /* 0x0000001e161e722b */ /* 0x000fd0000000001c */
[----:B------:R-:W-:Y:S05]  /*14f0*/  @P0 BRA `(.L_x_18) ;  /* 0x00000000006c0947 */ /* 0x000fea0003800000 */
[----:B------:R-:W-:-:S04]  /*1500*/  LOP3.LUT R22, R19, 0x7ff00000, RZ, 0xc0, !PT ;  /* 0x7ff0000013167812 */ /* 0x000fc800078ec0ff */
[CC--:B------:R-:W-:Y:S02]  /*1510*/  VIADDMNMX R14, R25.reuse, -R22.reuse, 0xb9600000, !PT ;  /* 0xb9600000190e7446 */ /* 0x0c0fe40007800916 */
[----:B------:R-:W-:Y:S02]  /*1520*/  ISETP.GE.U32.AND P0, PT, R25, R22, PT ;  /* 0x000000161900720c */ /* 0x000fe40003f06070 */
[----:B------:R-:W-:Y:S02]  /*1530*/  VIMNMX R14, PT, PT, R14, 0x46a00000, PT ;  /* 0x46a000000e0e7848 */ /* 0x000fe40003fe0100 */
[----:B------:R-:W-:-:S05]  /*1540*/  SEL R25, R26, 0x63400000, !P0 ;  /* 0x634000001a197807 */ /* 0x000fca0004000000 */
[----:B------:R-:W-:Y:S01]  /*1550*/  IMAD.IADD R25, R14, 0x1, -R25 ;  /* 0x000000010e197824 */ /* 0x000fe200078e0a19 */
[----:B------:R-:W-:-:S03]  /*1560*/  MOV R14, RZ ;  /* 0x000000ff000e7202 */ /* 0x000fc60000000f00 */
[----:B------:R-:W-:-:S06]  /*1570*/  VIADD R15, R25, 0x7fe00000 ;  /* 0x7fe00000190f7836 */ /* 0x000fcc0000000000 */
[----:B------:R-:W-:-:S10]  /*1580*/  DMUL R22, R30, R14 ;  /* 0x0000000e1e167228 */ /* 0x000fd40000000000 */
[----:B------:R-:W-:-:S13]  /*1590*/  FSETP.GTU.AND P0, PT, |R23|, 1.469367938527859385e-39, PT ;  /* 0x001000001700780b */ /* 0x000fda0003f0c200 */
[----:B------:R-:W-:Y:S05]  /*15a0*/  @P0 BRA `(.L_x_19) ;  /* 0x0000000000940947 */ /* 0x000fea0003800000 */
[----:B------:R-:W-:Y:S01]  /*15b0*/  DFMA R2, R30, -R16, R2 ;  /* 0x800000101e02722b */ /* 0x000fe20000000002 */
[----:B------:R-:W-:-:S09]  /*15c0*/  IMAD.MOV.U32 R14, RZ, RZ, RZ ;  /* 0x000000ffff0e7224 */ /* 0x000fd200078e00ff */
[C---:B------:R-:W-:Y:S02]  /*15d0*/  FSETP.NEU.AND P0, PT, R3.reuse, RZ, PT ;  /* 0x000000ff0300720b */ /* 0x040fe40003f0d000 */
[----:B------:R-:W-:-:S04]  /*15e0*/  LOP3.LUT R19, R3, 0x80000000, R19, 0x48, !PT ;  /* 0x8000000003137812 */ /* 0x000fc800078e4813 */
[----:B------:R-:W-:-:S07]  /*15f0*/  LOP3.LUT R15, R19, R15, RZ, 0xfc, !PT ;  /* 0x0000000f130f7212 */ /* 0x000fce00078efcff */
[----:B------:R-:W-:Y:S05]  /*1600*/  @!P0 BRA `(.L_x_19) ;  /* 0x00000000007c8947 */ /* 0x000fea0003800000 */
[----:B------:R-:W-:Y:S01]  /*1610*/  IMAD.MOV R3, RZ, RZ, -R25 ;  /* 0x000000ffff037224 */ /* 0x000fe200078e0a19 */
[----:B------:R-:W-:Y:S01]  /*1620*/  DMUL.RP R14, R30, R14 ;  /* 0x0000000e1e0e7228 */ /* 0x000fe20000008000 */
[----:B------:R-:W-:Y:S01]  /*1630*/  IMAD.MOV.U32 R2, RZ, RZ, RZ ;  /* 0x000000ffff027224 */ /* 0x000fe200078e00ff */
[----:B------:R-:W-:-:S05]  /*1640*/  IADD3 R25, PT, PT, -R25, -0x43300000, RZ ;  /* 0xbcd0000019197810 */ /* 0x000fca0007ffe1ff */
[----:B------:R-:W-:-:S03]  /*1650*/  DFMA R2, R22, -R2, R30 ;  /* 0x800000021602722b */ /* 0x000fc6000000001e */
[----:B------:R-:W-:-:S07]  /*1660*/  LOP3.LUT R19, R15, R19, RZ, 0x3c, !PT ;  /* 0x000000130f137212 */ /* 0x000fce00078e3cff */
[----:B------:R-:W-:-:S04]  /*1670*/  FSETP.NEU.AND P0, PT, |R3|, R25, PT ;  /* 0x000000190300720b */ /* 0x000fc80003f0d200 */
[----:B------:R-:W-:Y:S02]  /*1680*/  FSEL R22, R14, R22, !P0 ;  /* 0x000000160e167208 */ /* 0x000fe40004000000 */
[----:B------:R-:W-:Y:S01]  /*1690*/  FSEL R23, R19, R23, !P0 ;  /* 0x0000001713177208 */ /* 0x000fe20004000000 */
[----:B------:R-:W-:Y:S06]  /*16a0*/  BRA `(.L_x_19) ;  /* 0x0000000000547947 */ /* 0x000fec0003800000 */
.L_x_18:
[----:B------:R-:W-:-:S14]  /*16b0*/  DSETP.NAN.AND P0, PT, R14, R14, PT ;  /* 0x0000000e0e00722a */ /* 0x000fdc0003f08000 */
[----:B------:R-:W-:Y:S05]  /*16c0*/  @P0 BRA `(.L_x_20) ;  /* 0x0000000000440947 */ /* 0x000fea0003800000 */
[----:B------:R-:W-:-:S14]  /*16d0*/  DSETP.NAN.AND P0, PT, R18, R18, PT ;  /* 0x000000121200722a */ /* 0x000fdc0003f08000 */
[----:B------:R-:W-:Y:S05]  /*16e0*/  @P0 BRA `(.L_x_21) ;  /* 0x0000000000300947 */ /* 0x000fea0003800000 */
[----:B------:R-:W-:Y:S01]  /*16f0*/  ISETP.NE.AND P0, PT, R32, R27, PT ;  /* 0x0000001b2000720c */ /* 0x000fe20003f05270 */
[----:B------:R-:W-:Y:S01]  /*1700*/  IMAD.MOV.U32 R23, RZ, RZ, -0x80000 ;  /* 0xfff80000ff177424 */ /* 0x000fe200078e00ff */
[----:B------:R-:W-:-:S11]  /*1710*/  MOV R22, 0x0 ;  /* 0x0000000000167802 */ /* 0x000fd60000000f00 */
[----:B------:R-:W-:Y:S05]  /*1720*/  @!P0 BRA `(.L_x_19) ;  /* 0x0000000000348947 */ /* 0x000fea0003800000 */
[----:B------:R-:W-:Y:S02]  /*1730*/  ISETP.NE.AND P0, PT, R32, 0x7ff00000, PT ;  /* 0x7ff000002000780c */ /* 0x000fe40003f05270 */
[----:B------:R-:W-:Y:S02]  /*1740*/  LOP3.LUT R23, R15, 0x80000000, R19, 0x48, !PT ;  /* 0x800000000f177812 */ /* 0x000fe400078e4813 */
[----:B------:R-:W-:-:S13]  /*1750*/  ISETP.EQ.OR P0, PT, R27, RZ, !P0 ;  /* 0x000000ff1b00720c */ /* 0x000fda0004702670 */
[----:B------:R-:W-:Y:S01]  /*1760*/  @P0 LOP3.LUT R2, R23, 0x7ff00000, RZ, 0xfc, !PT ;  /* 0x7ff0000017020812 */ /* 0x000fe200078efcff */
[----:B------:R-:W-:Y:S02]  /*1770*/  @!P0 IMAD.MOV.U32 R22, RZ, RZ, RZ ;  /* 0x000000ffff168224 */ /* 0x000fe400078e00ff */
[----:B------:R-:W-:Y:S01]  /*1780*/  @P0 IMAD.MOV.U32 R22, RZ, RZ, RZ ;  /* 0x000000ffff160224 */ /* 0x000fe200078e00ff */
[----:B------:R-:W-:Y:S01]  /*1790*/  @P0 MOV R23, R2 ;  /* 0x0000000200170202 */ /* 0x000fe20000000f00 */
[----:B------:R-:W-:Y:S06]  /*17a0*/  BRA `(.L_x_19) ;  /* 0x0000000000147947 */ /* 0x000fec0003800000 */
.L_x_21:
[----:B------:R-:W-:Y:S01]  /*17b0*/  LOP3.LUT R23, R19, 0x80000, RZ, 0xfc, !PT ;  /* 0x0008000013177812 */ /* 0x000fe200078efcff */
[----:B------:R-:W-:Y:S01]  /*17c0*/  IMAD.MOV.U32 R22, RZ, RZ, R18 ;  /* 0x000000ffff167224 */ /* 0x000fe200078e0012 */
[----:B------:R-:W-:Y:S06]  /*17d0*/  BRA `(.L_x_19) ;  /* 0x0000000000087947 */ /* 0x000fec0003800000 */
.L_x_20:
[----:B------:R-:W-:Y:S01]  /*17e0*/  LOP3.LUT R23, R15, 0x80000, RZ, 0xfc, !PT ;  /* 0x000800000f177812 */ /* 0x000fe200078efcff */
[----:B------:R-:W-:-:S07]  /*17f0*/  IMAD.MOV.U32 R22, RZ, RZ, R14 ;  /* 0x000000ffff167224 */ /* 0x000fce00078e000e */
.L_x_19:
[----:B------:R-:W-:Y:S01]  /*1800*/  IMAD.MOV.U32 R25, RZ, RZ, 0x0 ;  /* 0x00000000ff197424 */ /* 0x000fe200078e00ff */
[----:B------:R-:W-:Y:S01]  /*1810*/  MOV R3, R23 ;  /* 0x0000001700037202 */ /* 0x000fe20000000f00 */
[----:B------:R-:W-:Y:S02]  /*1820*/  IMAD.MOV.U32 R2, RZ, RZ, R22 ;  /* 0x000000ffff027224 */ /* 0x000fe400078e0016 */
[----:B------:R-:W-:Y:S05]  /*1830*/  RET.REL.NODEC R24 `(_Z15calculoDensidadPfPiS0_S_ifi) ;  /* 0xffffffe418f07950 */ /* 0x000fea0003c3ffff */
        .weak           $__internal_1_$__cuda_sm3x_div_rn_noftz_f32_slowpath
        .type           $__internal_1_$__cuda_sm3x_div_rn_noftz_f32_slowpath,@function
        .size           $__internal_1_$__cuda_sm3x_div_rn_noftz_f32_slowpath,(.L_x_68 - $__internal_1_$__cuda_sm3x_div_rn_noftz_f32_slowpath)
$__internal_1_$__cuda_sm3x_div_rn_noftz_f32_slowpath:
[----:B------:R-:W-:Y:S02]  /*1840*/  SHF.R.U32.HI R16, RZ, 0x17, R0 ;  /* 0x00000017ff107819 */ /* 0x000fe40000011600 */
[----:B------:R-:W-:Y:S02]  /*1850*/  SHF.R.U32.HI R15, RZ, 0x17, R2 ;  /* 0x00000017ff0f7819 */ /* 0x000fe40000011602 */
[----:B------:R-:W-:Y:S02]  /*1860*/  LOP3.LUT R16, R16, 0xff, RZ, 0xc0, !PT ;  /* 0x000000ff10107812 */ /* 0x000fe400078ec0ff */
[----:B------:R-:W-:Y:S02]  /*1870*/  LOP3.LUT R19, R15, 0xff, RZ, 0xc0, !PT ;  /* 0x000000ff0f137812 */ /* 0x000fe400078ec0ff */
[----:B------:R-:W-:Y:S01]  /*1880*/  MOV R17, R0 ;  /* 0x0000000000117202 */ /* 0x000fe20000000f00 */
[----:B------:R-:W-:Y:S02]  /*1890*/  VIADD R22, R16, 0xffffffff ;  /* 0xffffffff10167836 */ /* 0x000fe40000000000 */
[----:B------:R-:W-:-:S03]  /*18a0*/  VIADD R18, R19, 0xffffffff ;  /* 0xffffffff13127836 */ /* 0x000fc60000000000 */
[----:B------:R-:W-:-:S04]  /*18b0*/  ISETP.GT.U32.AND P0, PT, R22, 0xfd, PT ;  /* 0x000000fd1600780c */ /* 0x000fc80003f04070 */
[----:B------:R-:W-:-:S13]  /*18c0*/  ISETP.GT.U32.OR P0, PT, R18, 0xfd, P0 ;  /* 0x000000fd1200780c */ /* 0x000fda0000704470 */
[----:B------:R-:W-:Y:S01]  /*18d0*/  @!P0 IMAD.MOV.U32 R15, RZ, RZ, RZ ;  /* 0x000000ffff0f8224 */ /* 0x000fe200078e00ff */
[----:B------:R-:W-:Y:S06]  /*18e0*/  @!P0 BRA `(.L_x_22) ;  /* 0x00000000005c8947 */ /* 0x000fec0003800000 */
[----:B------:R-:W-:Y:S02]  /*18f0*/  FSETP.GTU.FTZ.AND P0, PT, |R2|, +INF , PT ;  /* 0x7f8000000200780b */ /* 0x000fe40003f1c200 */
[----:B------:R-:W-:-:S04]  /*1900*/  FSETP.GTU.FTZ.AND P1, PT, |R0|, +INF , PT ;  /* 0x7f8000000000780b */ /* 0x000fc80003f3c200 */
[----:B------:R-:W-:-:S13]  /*1910*/  PLOP3.LUT P0, PT, P0, P1, PT, 0xf8, 0x8f ;  /* 0x00000000008f781c */ /* 0x000fda0000703f70 */
[----:B------:R-:W-:Y:S05]  /*1920*/  @P0 BRA `(.L_x_23) ;  /* 0x0000000400440947 */ /* 0x000fea0003800000 */
[----:B------:R-:W-:-:S13]  /*1930*/  LOP3.LUT P0, RZ, R17, 0x7fffffff, R2, 0xc8, !PT ;  /* 0x7fffffff11ff7812 */ /* 0x000fda000780c802 */
[----:B------:R-:W-:Y:S05]  /*1940*/  @!P0 BRA `(.L_x_24) ;  /* 0x0000000400348947 */ /* 0x000fea0003800000 */
[----:B------:R-:W-:Y:S02]  /*1950*/  FSETP.NEU.FTZ.AND P3, PT, |R2|, +INF , PT ;  /* 0x7f8000000200780b */ /* 0x000fe40003f7d200 */
[----:B------:R-:W-:Y:S02]  /*1960*/  FSETP.NEU.FTZ.AND P1, PT, |R0|, +INF , PT ;  /* 0x7f8000000000780b */ /* 0x000fe40003f3d200 */
[----:B------:R-:W-:-:S11]  /*1970*/  FSETP.NEU.FTZ.AND P0, PT, |R2|, +INF , PT ;  /* 0x7f8000000200780b */ /* 0x000fd60003f1d200 */
[----:B------:R-:W-:Y:S05]  /*1980*/  @!P1 BRA !P3, `(.L_x_24) ;  /* 0x0000000400249947 */ /* 0x000fea0005800000 */
[----:B------:R-:W-:-:S04]  /*1990*/  LOP3.LUT P3, RZ, R2, 0x7fffffff, RZ, 0xc0, !PT ;  /* 0x7fffffff02ff7812 */ /* 0x000fc8000786c0ff */
[----:B------:R-:W-:-:S13]  /*19a0*/  PLOP3.LUT P1, PT, P1, P3, PT, 0x2f, 0xf2 ;  /* 0x0000000000f2781c */ /* 0x000fda0000f26577 */
[----:B------:R-:W-:Y:S05]  /*19b0*/  @P1 BRA `(.L_x_25) ;  /* 0x0000000400101947 */ /* 0x000fea0003800000 */
[----:B------:R-:W-:-:S04]  /*19c0*/  LOP3.LUT P1, RZ, R17, 0x7fffffff, RZ, 0xc0, !PT ;  /* 0x7fffffff11ff7812 */ /* 0x000fc8000782c0ff */
[----:B------:R-:W-:-:S13]  /*19d0*/  PLOP3.LUT P0, PT, P0, P1, PT, 0x2f, 0xf2 ;  /* 0x0000000000f2781c */ /* 0x000fda0000702577 */
[----:B------:R-:W-:Y:S05]  /*19e0*/  @P0 BRA `(.L_x_26) ;  /* 0x0000000000f80947 */ /* 0x000fea0003800000 */
[----:B------:R-:W-:Y:S02]  /*19f0*/  ISETP.GE.AND P0, PT, R18, RZ, PT ;  /* 0x000000ff1200720c */ /* 0x000fe40003f06270 */
[----:B------:R-:W-:-:S11]  /*1a00*/  ISETP.GE.AND P1, PT, R22, RZ, PT ;  /* 0x000000ff1600720c */ /* 0x000fd60003f26270 */
[----:B------:R-:W-:Y:S02]  /*1a10*/  @P0 IMAD.MOV.U32 R15, RZ, RZ, RZ ;  /* 0x000000ffff0f0224 */ /* 0x000fe400078e00ff */
[----:B------:R-:W-:Y:S01]  /*1a20*/  @!P0 FFMA R2, R2, 1.84467440737095516160e+19, RZ ;  /* 0x5f80000002028823 */ /* 0x000fe200000000ff */
[----:B------:R-:W-:Y:S02]  /*1a30*/  @!P0 IMAD.MOV.U32 R15, RZ, RZ, -0x40 ;  /* 0xffffffc0ff0f8424 */ /* 0x000fe400078e00ff */
[----:B------:R-:W-:-:S03]  /*1a40*/  @!P1 FFMA R17, R0, 1.84467440737095516160e+19, RZ ;  /* 0x5f80000000119823 */ /* 0x000fc600000000ff */
[----:B------:R-:W-:-:S07]  /*1a50*/  @!P1 IADD3 R15, PT, PT, R15, 0x40, RZ ;  /* 0x000000400f0f9810 */ /* 0x000fce0007ffe0ff */
.L_x_22:
[----:B------:R-:W-:Y:S01]  /*1a60*/  LEA R18, R16, 0xc0800000, 0x17 ;  /* 0xc080000010127811 */ /* 0x000fe200078eb8ff */
[----:B------:R-:W-:-:S04]  /*1a70*/  VIADD R19, R19, 0xffffff81 ;  /* 0xffffff8113137836 */ /* 0x000fc80000000000 */
[----:B------:R-:W-:Y:S02]  /*1a80*/  IMAD.IADD R18, R17, 0x1, -R18 ;  /* 0x0000000111127824 */ /* 0x000fe400078e0a12 */
[C---:B------:R-:W-:Y:S02]  /*1a90*/  IMAD R2, R19.reuse, -0x800000, R2 ;  /* 0xff80000013027824 */ /* 0x040fe400078e0202 */
[----:B------:R0:W1:Y:S01]  /*1aa0*/  MUFU.RCP R17, R18 ;  /* 0x0000001200117308 */ /* 0x0000620000001000 */
[----:B------:R-:W-:Y:S01]  /*1ab0*/  FADD.FTZ R23, -R18, -RZ ;  /* 0x800000ff12177221 */ /* 0x000fe20000010100 */
[----:B0-----:R-:W-:-:S05]  /*1ac0*/  IADD3 R18, PT, PT, R19, 0x7f, -R16 ;  /* 0x0000007f13127810 */ /* 0x001fca0007ffe810 */
[----:B------:R-:W-:Y:S02]  /*1ad0*/  IMAD.IADD R15, R18, 0x1, R15 ;  /* 0x00000001120f7824 */ /* 0x000fe400078e020f */
[----:B-1----:R-:W-:-:S04]  /*1ae0*/  FFMA R22, R17, R23, 1 ;  /* 0x3f80000011167423 */ /* 0x002fc80000000017 */
[----:B------:R-:W-:-:S04]  /*1af0*/  FFMA R17, R17, R22, R17 ;  /* 0x0000001611117223 */ /* 0x000fc80000000011 */
[----:B------:R-:W-:-:S04]  /*1b00*/  FFMA R22, R2, R17, RZ ;  /* 0x0000001102167223 */ /* 0x000fc800000000ff */
[----:B------:R-:W-:-:S04]  /*1b10*/  FFMA R24, R23, R22, R2 ;  /* 0x0000001617187223 */ /* 0x000fc80000000002 */
[----:B------:R-:W-:-:S04]  /*1b20*/  FFMA R24, R17, R24, R22 ;  /* 0x0000001811187223 */ /* 0x000fc80000000016 */
[----:B------:R-:W-:-:S04]  /*1b30*/  FFMA R23, R23, R24, R2 ;  /* 0x0000001817177223 */ /* 0x000fc80000000002 */
[----:B------:R-:W-:-:S05]  /*1b40*/  FFMA R2, R17, R23, R24 ;  /* 0x0000001711027223 */ /* 0x000fca0000000018 */
[----:B------:R-:W-:-:S04]  /*1b50*/  SHF.R.U32.HI R16, RZ, 0x17, R2 ;  /* 0x00000017ff107819 */ /* 0x000fc80000011602 */
[----:B------:R-:W-:-:S04]  /*1b60*/  LOP3.LUT R16, R16, 0xff, RZ, 0xc0, !PT ;  /* 0x000000ff10107812 */ /* 0x000fc800078ec0ff */
[----:B------:R-:W-:-:S05]  /*1b70*/  IADD3 R19, PT, PT, R16, R15, RZ ;  /* 0x0000000f10137210 */ /* 0x000fca0007ffe0ff */
[----:B------:R-:W-:-:S05]  /*1b80*/  VIADD R16, R19, 0xffffffff ;  /* 0xffffffff13107836 */ /* 0x000fca0000000000 */
[----:B------:R-:W-:-:S13]  /*1b90*/  ISETP.GE.U32.AND P0, PT, R16, 0xfe, PT ;  /* 0x000000fe1000780c */ /* 0x000fda0003f06070 */
[----:B------:R-:W-:Y:S05]  /*1ba0*/  @!P0 BRA `(.L_x_27) ;  /* 0x0000000000808947 */ /* 0x000fea0003800000 */
[----:B------:R-:W-:-:S13]  /*1bb0*/  ISETP.GT.AND P0, PT, R19, 0xfe, PT ;  /* 0x000000fe1300780c */ /* 0x000fda0003f04270 */
[----:B------:R-:W-:Y:S05]  /*1bc0*/  @P0 BRA `(.L_x_28) ;  /* 0x00000000006c0947 */ /* 0x000fea0003800000 */
[----:B------:R-:W-:-:S13]  /*1bd0*/  ISETP.GE.AND P0, PT, R19, 0x1, PT ;  /* 0x000000011300780c */ /* 0x000fda0003f06270 */
[----:B------:R-:W-:Y:S05]  /*1be0*/  @P0 BRA `(.L_x_29) ;  /* 0x0000000000980947 */ /* 0x000fea0003800000 */
[----:B------:R-:W-:Y:S02]  /*1bf0*/  ISETP.GE.AND P0, PT, R19, -0x18, PT ;  /* 0xffffffe81300780c */ /* 0x000fe40003f06270 */
[----:B------:R-:W-:-:S11]  /*1c00*/  LOP3.LUT R2, R2, 0x80000000, RZ, 0xc0, !PT ;  /* 0x8000000002027812 */ /* 0x000fd600078ec0ff */
[----:B------:R-:W-:Y:S05]  /*1c10*/  @!P0 BRA `(.L_x_29) ;  /* 0x00000000008c8947 */ /* 0x000fea0003800000 */
[CCC-:B------:R-:W-:Y:S01]  /*1c20*/  FFMA.RZ R15, R17.reuse, R23.reuse, R24.reuse ;  /* 0x00000017110f7223 */ /* 0x1c0fe2000000c018 */
[-CC-:B------:R-:W-:Y:S01]  /*1c30*/  FFMA.RM R16, R17, R23.reuse, R24.reuse ;  /* 0x0000001711107223 */ /* 0x180fe20000004018 */
[C---:B------:R-:W-:Y:S02]  /*1c40*/  ISETP.NE.AND P3, PT, R19.reuse, RZ, PT ;  /* 0x000000ff1300720c */ /* 0x040fe40003f65270 */
[----:B------:R-:W-:Y:S02]  /*1c50*/  ISETP.NE.AND P1, PT, R19, RZ, PT ;  /* 0x000000ff1300720c */ /* 0x000fe40003f25270 */
[----:B------:R-:W-:Y:S01]  /*1c60*/  LOP3.LUT R18, R15, 0x7fffff, RZ, 0xc0, !PT ;  /* 0x007fffff0f127812 */ /* 0x000fe200078ec0ff */
[----:B------:R-:W-:Y:S01]  /*1c70*/  FFMA.RP R15, R17, R23, R24 ;  /* 0x00000017110f7223 */ /* 0x000fe20000008018 */
[----:B------:R-:W-:Y:S02]  /*1c80*/  VIADD R17, R19, 0x20 ;  /* 0x0000002013117836 */ /* 0x000fe40000000000 */
[----:B------:R-:W-:Y:S01]  /*1c90*/  LOP3.LUT R18, R18, 0x800000, RZ, 0xfc, !PT ;  /* 0x0080000012127812 */ /* 0x000fe200078efcff */
[----:B------:R-:W-:Y:S01]  /*1ca0*/  IMAD.MOV R19, RZ, RZ, -R19 ;  /* 0x000000ffff137224 */ /* 0x000fe200078e0a13 */
[----:B------:R-:W-:-:S02]  /*1cb0*/  FSETP.NEU.FTZ.AND P0, PT, R15, R16, PT ;  /* 0x000000100f00720b */ /* 0x000fc40003f1d000 */
[----:B------:R-:W-:Y:S02]  /*1cc0*/  SHF.L.U32 R17, R18, R17, RZ ;  /* 0x0000001112117219 */ /* 0x000fe400000006ff */
[----:B------:R-:W-:Y:S02]  /*1cd0*/  SEL R15, R19, RZ, P3 ;  /* 0x000000ff130f7207 */ /* 0x000fe40001800000 */
[----:B------:R-:W-:Y:S02]  /*1ce0*/  ISETP.NE.AND P1, PT, R17, RZ, P1 ;  /* 0x000000ff1100720c */ /* 0x000fe40000f25270 */
[----:B------:R-:W-:Y:S02]  /*1cf0*/  SHF.R.U32.HI R15, RZ, R15, R18 ;  /* 0x0000000fff0f7219 */ /* 0x000fe40000011612 */
[----:B------:R-:W-:Y:S02]  /*1d00*/  PLOP3.LUT P0, PT, P0, P1, PT, 0xf8, 0x8f ;  /* 0x00000000008f781c */ /* 0x000fe40000703f70 */
[----:B------:R-:W-:-:S02]  /*1d10*/  SHF.R.U32.HI R17, RZ, 0x1, R15 ;  /* 0x00000001ff117819 */ /* 0x000fc4000001160f */
[----:B------:R-:W-:-:S04]  /*1d20*/  SEL R16, RZ, 0x1, !P0 ;  /* 0x00000001ff107807 */ /* 0x000fc80004000000 */
[----:B------:R-:W-:-:S04]  /*1d30*/  LOP3.LUT R16, R16, 0x1, R17, 0xf8, !PT ;  /* 0x0000000110107812 */ /* 0x000fc800078ef811 */
[----:B------:R-:W-:-:S04]  /*1d40*/  LOP3.LUT R16, R16, R15, RZ, 0xc0, !PT ;  /* 0x0000000f10107212 */ /* 0x000fc800078ec0ff */
[----:B------:R-:W-:-:S04]  /*1d50*/  IADD3 R17, PT, PT, R17, R16, RZ ;  /* 0x0000001011117210 */ /* 0x000fc80007ffe0ff */
[----:B------:R-:W-:Y:S01]  /*1d60*/  LOP3.LUT R2, R17, R2, RZ, 0xfc, !PT ;  /* 0x0000000211027212 */ /* 0x000fe200078efcff */
[----:B------:R-:W-:Y:S06]  /*1d70*/  BRA `(.L_x_29) ;  /* 0x0000000000347947 */ /* 0x000fec0003800000 */
.L_x_28:
[----:B------:R-:W-:-:S04]  /*1d80*/  LOP3.LUT R2, R2, 0x80000000, RZ, 0xc0, !PT ;  /* 0x8000000002027812 */ /* 0x000fc800078ec0ff */
[----:B------:R-:W-:Y:S01]  /*1d90*/  LOP3.LUT R2, R2, 0x7f800000, RZ, 0xfc, !PT ;  /* 0x7f80000002027812 */ /* 0x000fe200078efcff */
[----:B------:R-:W-:Y:S06]  /*1da0*/  BRA `(.L_x_29) ;  /* 0x0000000000287947 */ /* 0x000fec0003800000 */
.L_x_27:
[----:B------:R-:W-:Y:S01]  /*1db0*/  IMAD R2, R15, 0x800000, R2 ;  /* 0x008000000f027824 */ /* 0x000fe200078e0202 */
[----:B------:R-:W-:Y:S06]  /*1dc0*/  BRA `(.L_x_29) ;  /* 0x0000000000207947 */ /* 0x000fec0003800000 */
.L_x_26:
[----:B------:R-:W-:-:S04]  /*1dd0*/  LOP3.LUT R2, R17, 0x80000000, R2, 0x48, !PT ;  /* 0x8000000011027812 */ /* 0x000fc800078e4802 */
[----:B------:R-:W-:Y:S01]  /*1de0*/  LOP3.LUT R2, R2, 0x7f800000, RZ, 0xfc, !PT ;  /* 0x7f80000002027812 */ /* 0x000fe200078efcff */
[----:B------:R-:W-:Y:S06]  /*1df0*/  BRA `(.L_x_29) ;  /* 0x0000000000147947 */ /* 0x000fec0003800000 */
.L_x_25:
[----:B------:R-:W-:Y:S01]  /*1e00*/  LOP3.LUT R2, R17, 0x80000000, R2, 0x48, !PT ;  /* 0x8000000011027812 */ /* 0x000fe200078e4802 */
[----:B------:R-:W-:Y:S06]  /*1e10*/  BRA `(.L_x_29) ;  /* 0x00000000000c7947 */ /* 0x000fec0003800000 */
.L_x_24:
[----:B------:R-:W0:Y:S01]  /*1e20*/  MUFU.RSQ R2, -QNAN ;  /* 0xffc0000000027908 */ /* 0x000e220000001400 */
[----:B------:R-:W-:Y:S05]  /*1e30*/  BRA `(.L_x_29) ;  /* 0x0000000000047947 */ /* 0x000fea0003800000 */
.L_x_23:
[----:B------:R-:W-:-:S07]  /*1e40*/  FADD.FTZ R2, R2, R0 ;  /* 0x0000000002027221 */ /* 0x000fce0000010000 */
.L_x_29:
[----:B------:R-:W-:-:S04]  /*1e50*/  IMAD.MOV.U32 R15, RZ, RZ, 0x0 ;  /* 0x00000000ff0f7424 */ /* 0x000fc800078e00ff */
[----:B0-----:R-:W-:Y:S05]  /*1e60*/  RET.REL.NODEC R14 `(_Z15calculoDensidadPfPiS0_S_ifi) ;  /* 0xffffffe00e647950 */ /* 0x001fea0003c3ffff */
.L_x_30:
[----:B------:R-:W-:-:S00]  /*1e70*/  BRA `(.L_x_30) ;  /* 0xfffffffc00fc7947 */ /* 0x000fc0000383ffff */
[----:B------:R-:W-:-:S00]  /*1e80*/  NOP ;  /* 0x0000000000007918 */ /* 0x000fc00000000000 */
[----:B------:R-:W-:-:S00]  /*1e90*/  NOP ;  /* 0x0000000000007918 */ /* 0x000fc00000000000 */
[----:B------:R-:W-:-:S00]  /*1ea0*/  NOP ;  /* 0x0000000000007918 */ /* 0x000fc00000000000 */
[----:B------:R-:W-:-:S00]  /*1eb0*/  NOP ;  /* 0x0000000000007918 */ /* 0x000fc00000000000 */
[----:B------:R-:W-:-:S00]  /*1ec0*/  NOP ;  /* 0x0000000000007918 */ /* 0x000fc00000000000 */
[----:B------:R-:W-:-:S00]  /*1ed0*/  NOP ;  /* 0x0000000000007918 */ /* 0x000fc00000000000 */
[----:B------:R-:W-:-:S00]  /*1ee0*/  NOP ;  /* 0x0000000000007918 */ /* 0x000fc00000000000 */
[----:B------:R-:W-:-:S00]  /*1ef0*/  NOP ;  /* 0x0000000000007918 */ /* 0x000fc00000000000 */
.L_x_68:


//--------------------- .text._Z35calculoDensidadInicializacionCeldasPfS_PiS0_S_iif --------------------------
	.section	.text._Z35calculoDensidadInicializacionCeldasPfS_PiS0_S_iif,"ax",@progbits
	.align	128
        .global         _Z35calculoDensidadInicializacionCeldasPfS_PiS0_S_iif
        .type           _Z35calculoDensidadInicializacionCeldasPfS_PiS0_S_iif,@function
        .size           _Z35calculoDensidadInicializacionCeldasPfS_PiS0_S_iif,(.L_x_69 - _Z35calculoDensidadInicializacionCeldasPfS_PiS0_S_iif)
        .other          _Z35calculoDensidadInicializacionCeldasPfS_PiS0_S_iif,@"STO_CUDA_ENTRY STV_DEFAULT"
_Z35calculoDensidadInicializacionCeldasPfS_PiS0_S_iif:
.text._Z35calculoDensidadInicializacionCeldasPfS_PiS0_S_iif:
[----:B------:R-:W-:Y:S01]  /*0000*/  LDC R1, c[0x0][0x37c] ;  /* 0x0000df00ff017b82 */ /* 0x000fe20000000800 */
[----:B------:R-:W0:Y:S01]  /*0010*/  LDCU UR4, c[0x0][0x3ac] ;  /* 0x00007580ff0477ac */ /* 0x000e220008000800 */
[----:B------:R-:W1:Y:S06]  /*0020*/  S2R R5, SR_TID.X ;  /* 0x0000000000057919 */ /* 0x000e6c0000002100 */
[----:B------:R-:W1:Y:S01]  /*0030*/  LDC R2, c[0x0][0x360] ;  /* 0x0000d800ff027b82 */ /* 0x000e620000000800 */
[----:B------:R-:W2:Y:S01]  /*0040*/  LDCU UR5, c[0x0][0x3b0] ;  /* 0x00007600ff0577ac */ /* 0x000ea20008000800 */
[----:B0-----:R-:W-:-:S06]  /*0050*/  I2FP.F32.S32 R4, UR4 ;  /* 0x0000000400047c45 */ /* 0x001fcc0008201400 */
[----:B------:R-:W1:Y:S01]  /*0060*/  S2UR UR4, SR_CTAID.X ;  /* 0x00000000000479c3 */ /* 0x000e620000002500 */
[----:B------:R-:W0:Y:S01]  /*0070*/  MUFU.RCP R3, R4 ;  /* 0x0000000400037308 */ /* 0x000e220000001000 */
[----:B--2---:R-:W-:-:S07]  /*0080*/  IMAD.U32 R7, RZ, RZ, UR5 ;  /* 0x00000005ff077e24 */ /* 0x004fce000f8e00ff */
[----:B------:R-:W2:Y:S01]  /*0090*/  FCHK P0, R7, R4 ;  /* 0x0000000407007302 */ /* 0x000ea20000000000 */
[----:B0-----:R-:W-:-:S04]  /*00a0*/  FFMA R0, -R4, R3, 1 ;  /* 0x3f80000004007423 */ /* 0x001fc80000000103 */
[----:B------:R-:W-:Y:S01]  /*00b0*/  FFMA R0, R3, R0, R3 ;  /* 0x0000000003007223 */ /* 0x000fe20000000003 */
[----:B-1----:R-:W-:-:S03]  /*00c0*/  IMAD R2, R2, UR4, R5 ;  /* 0x0000000402027c24 */ /* 0x002fc6000f8e0205 */
[----:B------:R-:W-:-:S04]  /*00d0*/  FFMA R3, R0, UR5, RZ ;  /* 0x0000000500037c23 */ /* 0x000fc800080000ff */
[----:B------:R-:W-:-:S04]  /*00e0*/  FFMA R6, -R4, R3, UR5 ;  /* 0x0000000504067e23 */ /* 0x000fc80008000103 */
[----:B------:R-:W-:Y:S01]  /*00f0*/  FFMA R3, R0, R6, R3 ;  /* 0x0000000600037223 */ /* 0x000fe20000000003 */
[----:B--2---:R-:W-:Y:S06]  /*0100*/  @!P0 BRA `(.L_x_31) ;  /* 0x0000000000188947 */ /* 0x004fec0003800000 */
[----:B------:R-:W0:Y:S01]  /*0110*/  LDCU UR4, c[0x0][0x3b0] ;  /* 0x00007600ff0477ac */ /* 0x000e220008000800 */
[----:B------:R-:W-:Y:S01]  /*0120*/  IMAD.MOV.U32 R3, RZ, RZ, R4 ;  /* 0x000000ffff037224 */ /* 0x000fe200078e0004 */
[----:B------:R-:W-:Y:S01]  /*0130*/  MOV R8, 0x160 ;  /* 0x0000016000087802 */ /* 0x000fe20000000f00 */
[----:B0-----:R-:W-:-:S07]  /*0140*/  IMAD.U32 R0, RZ, RZ, UR4 ;  /* 0x00000004ff007e24 */ /* 0x001fce000f8e00ff */
[----:B------:R-:W-:Y:S05]  /*0150*/  CALL.REL.NOINC `($__internal_2_$__cuda_sm3x_div_rn_noftz_f32_slowpath) ;  /* 0x00000004000c7944 */ /* 0x000fea0003c00000 */
[----:B------:R-:W-:-:S07]  /*0160*/  MOV R3, R0 ;  /* 0x0000000000037202 */ /* 0x000fce0000000f00 */
.L_x_31:
[----:B------:R-:W0:Y:S02]  /*0170*/  LDCU UR4, c[0x0][0x3a8] ;  /* 0x00007500ff0477ac */ /* 0x000e240008000800 */
[----:B0-----:R-:W-:-:S13]  /*0180*/  ISETP.GE.AND P0, PT, R2, UR4, PT ;  /* 0x0000000402007c0c */ /* 0x001fda000bf06270 */
[----:B------:R-:W-:Y:S05]  /*0190*/  @P0 EXIT ;  /* 0x000000000000094d */ /* 0x000fea0003800000 */
[----:B------:R-:W0:Y:S01]  /*01a0*/  LDC.64 R6, c[0x0][0x380] ;  /* 0x0000e000ff067b82 */ /* 0x000e220000000a00 */
[----:B------:R-:W1:Y:S01]  /*01b0*/  LDCU.64 UR4, c[0x0][0x358] ;  /* 0x00006b00ff0477ac */ /* 0x000e620008000a00 */
[----:B0-----:R-:W-:-:S05]  /*01c0*/  IMAD.WIDE R6, R2, 0x4, R6 ;  /* 0x0000000402067825 */ /* 0x001fca00078e0206 */
[----:B-1----:R-:W2:Y:S01]  /*01d0*/  LDG.E R0, desc[UR4][R6.64] ;  /* 0x0000000406007981 */ /* 0x002ea2000c1e1900 */
[----:B------:R-:W0:Y:S01]  /*01e0*/  MUFU.RCP R4, R3 ;  /* 0x0000000300047308 */ /* 0x000e220000001000 */
[----:B------:R-:W-:Y:S01]  /*01f0*/  BSSY.RECONVERGENT B0, `(.L_x_32) ;  /* 0x000000b000007945 */ /* 0x000fe20003800200 */
        /* <DEDUP_REMOVED lines=8> */
[----:B------:R-:W-:Y:S05]  /*0280*/  CALL.REL.NOINC `($__internal_2_$__cuda_sm3x_div_rn_noftz_f32_slowpath) ;  /* 0x0000000000c07944 */ /* 0x000fea0003c00000 */
[----:B------:R-:W-:-:S07]  /*0290*/  IMAD.MOV.U32 R10, RZ, RZ, R0 ;  /* 0x000000ffff0a7224 */ /* 0x000fce00078e0000 */
.L_x_33:
[----:B------:R-:W-:Y:S05]  /*02a0*/  BSYNC.RECONVERGENT B0 ;  /* 0x0000000000007941 */ /* 0x000fea0003800200 */
.L_x_32:
[----:B------:R-:W0:Y:S01]  /*02b0*/  LDC.64 R4, c[0x0][0x390] ;  /* 0x0000e400ff047b82 */ /* 0x000e220000000a00 */
[----:B------:R-:W1:Y:S07]  /*02c0*/  F2I.TRUNC.NTZ R11, R10 ;  /* 0x0000000a000b7305 */ /* 0x000e6e000020f100 */
[----:B------:R-:W2:Y:S01]  /*02d0*/  LDC.64 R8, c[0x0][0x388] ;  /* 0x0000e200ff087b82 */ /* 0x000ea20000000a00 */
[----:B0-----:R-:W-:-:S05]  /*02e0*/  IMAD.WIDE R4, R2, 0x4, R4 ;  /* 0x0000000402047825 */ /* 0x001fca00078e0204 */
[----:B-1----:R0:W-:Y:S01]  /*02f0*/  STG.E desc[UR4][R4.64], R11 ;  /* 0x0000000b04007986 */ /* 0x0021e2000c101904 */
[----:B--2---:R-:W-:-:S06]  /*0300*/  IMAD.WIDE R8, R2, 0x4, R8 ;  /* 0x0000000402087825 */ /* 0x004fcc00078e0208 */
[----:B------:R-:W2:Y:S01]  /*0310*/  LDG.E R8, desc[UR4][R8.64] ;  /* 0x0000000408087981 */ /* 0x000ea2000c1e1900 */
[----:B------:R-:W1:Y:S01]  /*0320*/  MUFU.RCP R0, R3 ;  /* 0x0000000300007308 */ /* 0x000e620000001000 */
[----:B------:R-:W-:Y:S01]  /*0330*/  BSSY.RECONVERGENT B0, `(.L_x_34) ;  /* 0x000000c000007945 */ /* 0x000fe20003800200 */
[----:B-1----:R-:W-:-:S04]  /*0340*/  FFMA R13, R0, -R3, 1 ;  /* 0x3f800000000d7423 */ /* 0x002fc80000000803 */
[----:B------:R-:W-:Y:S02]  /*0350*/  FFMA R0, R0, R13, R0 ;  /* 0x0000000d00007223 */ /* 0x000fe40000000000 */
[----:B--2---:R-:W1:Y:S02]  /*0360*/  FCHK P0, R8, R3 ;  /* 0x0000000308007302 */ /* 0x004e640000000000 */
[----:B------:R-:W-:-:S04]  /*0370*/  FFMA R13, R0, R8, RZ ;  /* 0x00000008000d7223 */ /* 0x000fc800000000ff */
[----:B------:R-:W-:-:S04]  /*0380*/  FFMA R12, R13, -R3, R8 ;  /* 0x800000030d0c7223 */ /* 0x000fc80000000008 */
[----:B------:R-:W-:Y:S01]  /*0390*/  FFMA R12, R0, R12, R13 ;  /* 0x0000000c000c7223 */ /* 0x000fe2000000000d */
[----:B01----:R-:W-:Y:S06]  /*03a0*/  @!P0 BRA `(.L_x_35) ;  /* 0x0000000000108947 */ /* 0x003fec0003800000 */
[----:B------:R-:W-:Y:S01]  /*03b0*/  IMAD.MOV.U32 R0, RZ, RZ, R8 ;  /* 0x000000ffff007224 */ /* 0x000fe200078e0008 */
[----:B------:R-:W-:-:S07]  /*03c0*/  MOV R8, 0x3e0 ;  /* 0x000003e000087802 */ /* 0x000fce0000000f00 */
[----:B------:R-:W-:Y:S05]  /*03d0*/  CALL.REL.NOINC `($__internal_2_$__cuda_sm3x_div_rn_noftz_f32_slowpath) ;  /* 0x00000000006c7944 */ /* 0x000fea0003c00000 */
[----:B------:R-:W-:-:S07]  /*03e0*/  IMAD.MOV.U32 R12, RZ, RZ, R0 ;  /* 0x000000ffff0c7224 */ /* 0x000fce00078e0000 */
.L_x_35:
[----:B------:R-:W-:Y:S05]  /*03f0*/  BSYNC.RECONVERGENT B0 ;  /* 0x0000000000007941 */ /* 0x000fea0003800200 */
.L_x_34:
[----:B------:R-:W0:Y:S01]  /*0400*/  LDC.64 R8, c[0x0][0x398] ;  /* 0x0000e600ff087b82 */ /* 0x000e220000000a00 */
[----:B------:R-:W1:Y:S01]  /*0410*/  F2I.TRUNC.NTZ R11, R12 ;  /* 0x0000000c000b7305 */ /* 0x000e62000020f100 */
[----:B0-----:R-:W-:-:S05]  /*0420*/  IMAD.WIDE R8, R2, 0x4, R8 ;  /* 0x0000000402087825 */ /* 0x001fca00078e0208 */
[----:B-1----:R0:W-:Y:S04]  /*0430*/  STG.E desc[UR4][R8.64], R11 ;  /* 0x0000000b08007986 */ /* 0x0021e8000c101904 */
        /* <DEDUP_REMOVED lines=10> */
[----:B------:R-:W-:Y:S02]  /*04e0*/  MOV R0, R6 ;  /* 0x0000000600007202 */ /* 0x000fe40000000f00 */
[----:B------:R-:W-:-:S07]  /*04f0*/  MOV R8, 0x510 ;  /* 0x0000051000087802 */ /* 0x000fce0000000f00 */
[----:B------:R-:W-:Y:S05]  /*0500*/  CALL.REL.NOINC `($__internal_2_$__cuda_sm3x_div_rn_noftz_f32_slowpath) ;  /* 0x0000000000207944 */ /* 0x000fea0003c00000 */
.L_x_37:
[----:B------:R-:W-:Y:S05]  /*0510*/  BSYNC.RECONVERGENT B0 ;  /* 0x0000000000007941 */ /* 0x000fea0003800200 */
.L_x_36:
[----:B------:R-:W2:Y:S01]  /*0520*/  LDG.E R4, desc[UR4][R4.64] ;  /* 0x0000000404047981 */ /* 0x000ea2000c1e1900 */
[----:B------:R-:W0:Y:S02]  /*0530*/  LDC.64 R6, c[0x0][0x3a0] ;  /* 0x0000e800ff067b82 */ /* 0x000e240000000a00 */
[----:B0-----:R-:W-:Y:S01]  /*0540*/  IMAD.WIDE R2, R2, 0x4, R6 ;  /* 0x0000000402027825 */ /* 0x001fe200078e0206 */
[----:B--2---:R-:W-:-:S05]  /*0550*/  I2FP.F32.S32 R9, R4 ;  /* 0x0000000400097245 */ /* 0x004fca0000201400 */
[----:B------:R-:W-:-:S05]  /*0560*/  FADD R9, -R9, R0 ;  /* 0x0000000009097221 */ /* 0x000fca0000000100 */
[----:B------:R-:W-:Y:S01]  /*0570*/  STG.E desc[UR4][R2.64], R9 ;  /* 0x0000000902007986 */ /* 0x000fe2000c101904 */
[----:B------:R-:W-:Y:S05]  /*0580*/  EXIT ;  /* 0x000000000000794d */ /* 0x000fea0003800000 */
        .weak           $__internal_2_$__cuda_sm3x_div_rn_noftz_f32_slowpath
        .type           $__internal_2_$__cuda_sm3x_div_rn_noftz_f32_slowpath,@function
        .size           $__internal_2_$__cuda_sm3x_div_rn_noftz_f32_slowpath,(.L_x_69 - $__internal_2_$__cuda_sm3x_div_rn_noftz_f32_slowpath)
$__internal_2_$__cuda_sm3x_div_rn_noftz_f32_slowpath:
[--C-:B------:R-:W-:Y:S01]  /*0590*/  SHF.R.U32.HI R10, RZ, 0x17, R3.reuse ;  /* 0x00000017ff0a7819 */ /* 0x100fe20000011603 */
[----:B------:R-:W-:Y:S01]  /*05a0*/  BSSY.RECONVERGENT B1, `(.L_x_38) ;  /* 0x0000063000017945 */ /* 0x000fe20003800200 */
[----:B------:R-:W-:Y:S01]  /*05b0*/  SHF.R.U32.HI R9, RZ, 0x17, R0 ;  /* 0x00000017ff097819 */ /* 0x000fe20000011600 */
[----:B------:R-:W-:Y:S01]  /*05c0*/  IMAD.MOV.U32 R11, RZ, RZ, R3 ;  /* 0x000000ffff0b7224 */ /* 0x000fe200078e0003 */
[----:B------:R-:W-:Y:S02]  /*05d0*/  LOP3.LUT R10, R10, 0xff, RZ, 0xc0, !PT ;  /* 0x000000ff0a0a7812 */ /* 0x000fe400078ec0ff */
[----:B------:R-:W-:-:S03]  /*05e0*/  LOP3.LUT R14, R9, 0xff, RZ, 0xc0, !PT ;  /* 0x000000ff090e7812 */ /* 0x000fc600078ec0ff */
[----:B------:R-:W-:Y:S02]  /*05f0*/  VIADD R13, R10, 0xffffffff ;  /* 0xffffffff0a0d7836 */ /* 0x000fe40000000000 */
[----:B------:R-:W-:-:S03]  /*0600*/  VIADD R12, R14, 0xffffffff ;  /* 0xffffffff0e0c7836 */ /* 0x000fc60000000000 */
[----:B------:R-:W-:-:S04]  /*0610*/  ISETP.GT.U32.AND P0, PT, R13, 0xfd, PT ;  /* 0x000000fd0d00780c */ /* 0x000fc80003f04070 */
[----:B------:R-:W-:-:S13]  /*0620*/  ISETP.GT.U32.OR P0, PT, R12, 0xfd, P0 ;  /* 0x000000fd0c00780c */ /* 0x000fda0000704470 */
[----:B------:R-:W-:Y:S01]  /*0630*/  @!P0 MOV R9, RZ ;  /* 0x000000ff00098202 */ /* 0x000fe20000000f00 */
[----:B------:R-:W-:Y:S06]  /*0640*/  @!P0 BRA `(.L_x_39) ;  /* 0x00000000005c8947 */ /* 0x000fec0003800000 */
[----:B------:R-:W-:Y:S02]  /*0650*/  FSETP.GTU.FTZ.AND P0, PT, |R0|, +INF , PT ;  /* 0x7f8000000000780b */ /* 0x000fe40003f1c200 */
[----:B------:R-:W-:-:S04]  /*0660*/  FSETP.GTU.FTZ.AND P1, PT, |R3|, +INF , PT ;  /* 0x7f8000000300780b */ /* 0x000fc80003f3c200 */
[----:B------:R-:W-:-:S13]  /*0670*/  PLOP3.LUT P0, PT, P0, P1, PT, 0xf8, 0x8f ;  /* 0x00000000008f781c */ /* 0x000fda0000703f70 */
[----:B------:R-:W-:Y:S05]  /*0680*/  @P0 BRA `(.L_x_40) ;  /* 0x00000004004c0947 */ /* 0x000fea0003800000 */
[----:B------:R-:W-:-:S13]  /*0690*/  LOP3.LUT P0, RZ, R11, 0x7fffffff, R0, 0xc8, !PT ;  /* 0x7fffffff0bff7812 */ /* 0x000fda000780c800 */
[----:B------:R-:W-:Y:S05]  /*06a0*/  @!P0 BRA `(.L_x_41) ;  /* 0x00000004003c8947 */ /* 0x000fea0003800000 */
[C---:B------:R-:W-:Y:S02]  /*06b0*/  FSETP.NEU.FTZ.AND P2, PT, |R0|.reuse, +INF , PT ;  /* 0x7f8000000000780b */ /* 0x040fe40003f5d200 */
        /* <DEDUP_REMOVED lines=16> */
.L_x_39:
[----:B------:R-:W-:Y:S01]  /*07c0*/  LEA R12, R10, 0xc0800000, 0x17 ;  /* 0xc08000000a0c7811 */ /* 0x000fe200078eb8ff */
[----:B------:R-:W-:Y:S04]  /*07d0*/  BSSY.RECONVERGENT B2, `(.L_x_44) ;  /* 0x0000036000027945 */ /* 0x000fe80003800200 */
[----:B------:R-:W-:Y:S02]  /*07e0*/  IMAD.IADD R12, R11, 0x1, -R12 ;  /* 0x000000010b0c7824 */ /* 0x000fe400078e0a0c */
[----:B------:R-:W-:Y:S02]  /*07f0*/  VIADD R11, R14, 0xffffff81 ;  /* 0xffffff810e0b7836 */ /* 0x000fe40000000000 */
[----:B------:R0:W1:Y:S01]  /*0800*/  MUFU.RCP R13, R12 ;  /* 0x0000000c000d7308 */ /* 0x0000620000001000 */
[----:B------:R-:W-:Y:S01]  /*0810*/  FADD.FTZ R15, -R12, -RZ ;  /* 0x800000ff0c0f7221 */ /* 0x000fe20000010100 */
[C---:B------:R-:W-:Y:S01]  /*0820*/  IMAD R0, R11.reuse, -0x800000, R0 ;  /* 0xff8000000b007824 */ /* 0x040fe200078e0200 */
[----:B0-----:R-:W-:-:S04]  /*0830*/  IADD3 R12, PT, PT, R11, 0x7f, -R10 ;  /* 0x0000007f0b0c7810 */ /* 0x001fc80007ffe80a */
[----:B------:R-:W-:Y:S01]  /*0840*/  IADD3 R9, PT, PT, R12, R9, RZ ;  /* 0x000000090c097210 */ /* 0x000fe20007ffe0ff */
        /* <DEDUP_REMOVED lines=8> */
[----:B------:R-:W-:-:S05]  /*08d0*/  LOP3.LUT R10, R10, 0xff, RZ, 0xc0, !PT ;  /* 0x000000ff0a0a7812 */ /* 0x000fca00078ec0ff */
[----:B------:R-:W-:-:S04]  /*08e0*/  IMAD.IADD R15, R10, 0x1, R9 ;  /* 0x000000010a0f7824 */ /* 0x000fc800078e0209 */
        /* <DEDUP_REMOVED lines=11> */
[C---:B------:R-:W-:Y:S01]  /*09a0*/  IADD3 R12, PT, PT, R15.reuse, 0x20, RZ ;  /* 0x000000200f0c7810 */ /* 0x040fe20007ffe0ff */
[CCC-:B------:R-:W-:Y:S01]  /*09b0*/  FFMA.RM R10, R16.reuse, R14.reuse, R13.reuse ;  /* 0x0000000e100a7223 */ /* 0x1c0fe2000000400d */
[----:B------:R-:W-:Y:S02]  /*09c0*/  ISETP.NE.AND P2, PT, R15, RZ, PT ;  /* 0x000000ff0f00720c */ /* 0x000fe40003f45270 */
[----:B------:R-:W-:Y:S01]  /*09d0*/  LOP3.LUT R11, R9, 0x7fffff, RZ, 0xc0, !PT ;  /* 0x007fffff090b7812 */ /* 0x000fe200078ec0ff */
[----:B------:R-:W-:Y:S01]  /*09e0*/  FFMA.RP R9, R16, R14, R13 ;  /* 0x0000000e10097223 */ /* 0x000fe2000000800d */
[----:B------:R-:W-:Y:S01]  /*09f0*/  IMAD.MOV R13, RZ, RZ, -R15 ;  /* 0x000000ffff0d7224 */ /* 0x000fe200078e0a0f */
[----:B------:R-:W-:Y:S02]  /*0a00*/  ISETP.NE.AND P1, PT, R15, RZ, PT ;  /* 0x000000ff0f00720c */ /* 0x000fe40003f25270 */
[----:B------:R-:W-:-:S02]  /*0a10*/  LOP3.LUT R11, R11, 0x800000, RZ, 0xfc, !PT ;  /* 0x008000000b0b7812 */ /* 0x000fc400078efcff */
[----:B------:R-:W-:Y:S02]  /*0a20*/  FSETP.NEU.FTZ.AND P0, PT, R9, R10, PT ;  /* 0x0000000a0900720b */ /* 0x000fe40003f1d000 */
[----:B------:R-:W-:Y:S02]  /*0a30*/  SHF.L.U32 R12, R11, R12, RZ ;  /* 0x0000000c0b0c7219 */ /* 0x000fe400000006ff */
[----:B------:R-:W-:Y:S02]  /*0a40*/  SEL R10, R13, RZ, P2 ;  /* 0x000000ff0d0a7207 */ /* 0x000fe40001000000 */
[----:B------:R-:W-:Y:S02]  /*0a50*/  ISETP.NE.AND P1, PT, R12, RZ, P1 ;  /* 0x000000ff0c00720c */ /* 0x000fe40000f25270 */
[----:B------:R-:W-:Y:S02]  /*0a60*/  SHF.R.U32.HI R10, RZ, R10, R11 ;  /* 0x0000000aff0a7219 */ /* 0x000fe4000001160b */
[----:B------:R-:W-:-:S02]  /*0a70*/  PLOP3.LUT P0, PT, P0, P1, PT, 0xf8, 0x8f ;  /* 0x00000000008f781c */ /* 0x000fc40000703f70 */
[----:B------:R-:W-:Y:S02]  /*0a80*/  SHF.R.U32.HI R12, RZ, 0x1, R10 ;  /* 0x00000001ff0c7819 */ /* 0x000fe4000001160a */
[----:B------:R-:W-:-:S04]  /*0a90*/  SEL R9, RZ, 0x1, !P0 ;  /* 0x00000001ff097807 */ /* 0x000fc80004000000 */
[----:B------:R-:W-:-:S04]  /*0aa0*/  LOP3.LUT R9, R9, 0x1, R12, 0xf8, !PT ;  /* 0x0000000109097812 */ /* 0x000fc800078ef80c */
[----:B------:R-:W-:-:S05]  /*0ab0*/  LOP3.LUT R9, R9, R10, RZ, 0xc0, !PT ;  /* 0x0000000a09097212 */ /* 0x000fca00078ec0ff */
[----:B------:R-:W-:-:S05]  /*0ac0*/  IMAD.IADD R9, R12, 0x1, R9 ;  /* 0x000000010c097824 */ /* 0x000fca00078e0209 */
[----:B------:R-:W-:Y:S01]  /*0ad0*/  LOP3.LUT R0, R9, R0, RZ, 0xfc, !PT ;  /* 0x0000000009007212 */ /* 0x000fe200078efcff */
[----:B------:R-:W-:Y:S06]  /*0ae0*/  BRA `(.L_x_47) ;  /* 0x0000000000107947 */ /* 0x000fec0003800000 */
.L_x_46:
[----:B------:R-:W-:-:S04]  /*0af0*/  LOP3.LUT R0, R0, 0x80000000, RZ, 0xc0, !PT ;  /* 0x8000000000007812 */ /* 0x000fc800078ec0ff */
[----:B------:R-:W-:Y:S01]  /*0b00*/  LOP3.LUT R0, R0, 0x7f800000, RZ, 0xfc, !PT ;  /* 0x7f80000000007812 */ /* 0x000fe200078efcff */
[----:B------:R-:W-:Y:S06]  /*0b10*/  BRA `(.L_x_47) ;  /* 0x0000000000047947 */ /* 0x000fec0003800000 */
.L_x_45:
[----:B------:R-:W-:-:S07]  /*0b20*/  LEA R0, R9, R0, 0x17 ;  /* 0x0000000009007211 */ /* 0x000fce00078eb8ff */
.L_x_47:
[----:B------:R-:W-:Y:S05]  /*0b30*/  BSYNC.RECONVERGENT B2 ;  /* 0x0000000000027941 */ /* 0x000fea0003800200 */
.L_x_44:
[----:B------:R-:W-:Y:S05]  /*0b40*/  BRA `(.L_x_48) ;  /* 0x0000000000207947 */ /* 0x000fea0003800000 */
.L_x_43:
[----:B------:R-:W-:-:S04]  /*0b50*/  LOP3.LUT R0, R11, 0x80000000, R0, 0x48, !PT ;  /* 0x800000000b007812 */ /* 0x000fc800078e4800 */
[----:B------:R-:W-:Y:S01]  /*0b60*/  LOP3.LUT R0, R0, 0x7f800000, RZ, 0xfc, !PT ;  /* 0x7f80000000007812 */ /* 0x000fe200078efcff */
[----:B------:R-:W-:Y:S06]  /*0b70*/  BRA `(.L_x_48) ;  /* 0x0000000000147947 */ /* 0x000fec0003800000 */
.L_x_42:
[----:B------:R-:W-:Y:S01]  /*0b80*/  LOP3.LUT R0, R11, 0x80000000, R0, 0x48, !PT ;  /* 0x800000000b007812 */ /* 0x000fe200078e4800 */
[----:B------:R-:W-:Y:S06]  /*0b90*/  BRA `(.L_x_48) ;  /* 0x00000000000c7947 */ /* 0x000fec0003800000 */
.L_x_41:
[----:B------:R-:W0:Y:S01]  /*0ba0*/  MUFU.RSQ R0, -QNAN ;  /* 0xffc0000000007908 */ /* 0x000e220000001400 */
[----:B------:R-:W-:Y:S05]  /*0bb0*/  BRA `(.L_x_48) ;  /* 0x0000000000047947 */ /* 0x000fea0003800000 */
.L_x_40:
[----:B------:R-:W-:-:S07]  /*0bc0*/  FADD.FTZ R0, R0, R3 ;  /* 0x0000000300007221 */ /* 0x000fce0000010000 */
.L_x_48:
[----:B------:R-:W-:Y:S05]  /*0bd0*/  BSYNC.RECONVERGENT B1 ;  /* 0x0000000000017941 */ /* 0x000fea0003800200 */
.L_x_38:
[----:B------:R-:W-:-:S04]  /*0be0*/  IMAD.MOV.U32 R9, RZ, RZ, 0x0 ;  /* 0x00000000ff097424 */ /* 0x000fc800078e00ff */
[----:B0-----:R-:W-:Y:S05]  /*0bf0*/  RET.REL.NODEC R8 `(_Z35calculoDensidadInicializacionCeldasPfS_PiS0_S_iif) ;  /* 0xfffffff408007950 */ /* 0x001fea0003c3ffff */
.L_x_49:
        /* <DEDUP_REMOVED lines=16> */
.L_x_69:


//--------------------- .text._Z27inicializacionValoresRealesPfi --------------------------
	.section	.text._Z27inicializacionValoresRealesPfi,"ax",@progbits
	.align	128
        .global         _Z27inicializacionValoresRealesPfi
        .type           _Z27inicializacionValoresRealesPfi,@function
        .size           _Z27inicializacionValoresRealesPfi,(.L_x_72 - _Z27inicializacionValoresRealesPfi)
        .other          _Z27inicializacionValoresRealesPfi,@"STO_CUDA_ENTRY STV_DEFAULT"
_Z27inicializacionValoresRealesPfi:
.text._Z27inicializacionValoresRealesPfi:
[----:B------:R-:W-:Y:S01]  /*0000*/  LDC R1, c[0x0][0x37c] ;  /* 0x0000df00ff017b82 */ /* 0x000fe20000000800 */
[----:B------:R-:W0:Y:S07]  /*0010*/  S2R R0, SR_TID.X ;  /* 0x0000000000007919 */ /* 0x000e2e0000002100 */
[----:B------:R-:W0:Y:S01]  /*0020*/  S2UR UR5, SR_CTAID.X ;  /* 0x00000000000579c3 */ /* 0x000e220000002500 */
[----:B------:R-:W1:Y:S07]  /*0030*/  LDCU UR4, c[0x0][0x388] ;  /* 0x00007100ff0477ac */ /* 0x000e6e0008000800 */
[----:B------:R-:W0:Y:S01]  /*0040*/  LDC R5, c[0x0][0x360] ;  /* 0x0000d800ff057b82 */ /* 0x000e220000000800 */
[----:B-1----:R-:W-:Y:S01]  /*0050*/  UIMAD UR4, UR4, UR4, URZ ;  /* 0x00000004040472a4 */ /* 0x002fe2000f8e02ff */
[----:B0-----:R-:W-:-:S05]  /*0060*/  IMAD R5, R5, UR5, R0 ;  /* 0x0000000505057c24 */ /* 0x001fca000f8e0200 */
[----:B------:R-:W-:-:S13]  /*0070*/  ISETP.GE.AND P0, PT, R5, UR4, PT ;  /* 0x0000000405007c0c */ /* 0x000fda000bf06270 */
[----:B------:R-:W-:Y:S05]  /*0080*/  @P0 EXIT ;  /* 0x000000000000094d */ /* 0x000fea0003800000 */
[----:B------:R-:W0:Y:S01]  /*0090*/  LDC.64 R2, c[0x0][0x380] ;  /* 0x0000e000ff027b82 */ /* 0x000e220000000a00 */
[----:B------:R-:W1:Y:S01]  /*00a0*/  LDCU.64 UR4, c[0x0][0x358] ;  /* 0x00006b00ff0477ac */ /* 0x000e620008000a00 */
[----:B0-----:R-:W-:-:S05]  /*00b0*/  IMAD.WIDE R2, R5, 0x4, R2 ;  /* 0x0000000405027825 */ /* 0x001fca00078e0202 */
[----:B-1----:R-:W-:Y:S01]  /*00c0*/  STG.E desc[UR4][R2.64], RZ ;  /* 0x000000ff02007986 */ /* 0x002fe2000c101904 */
[----:B------:R-:W-:Y:S05]  /*00d0*/  EXIT ;  /* 0x000000000000794d */ /* 0x000fea0003800000 */
.L_x_50:
        /* <DEDUP_REMOVED lines=10> */
.L_x_72:


//--------------------- .text._Z22inicializacionDensidadPfi --------------------------
	.section	.text._Z22inicializacionDensidadPfi,"ax",@progbits
	.align	128
        .global         _Z22inicializacionDensidadPfi
        .type           _Z22inicializacionDensidadPfi,@function
        .size           _Z22inicializacionDensidadPfi,(.L_x_73 - _Z22inicializacionDensidadPfi)
        .other          _Z22inicializacionDensidadPfi,@"STO_CUDA_ENTRY STV_DEFAULT"
_Z22inicializacionDensidadPfi:
.text._Z22inicializacionDensidadPfi:
        /* <DEDUP_REMOVED lines=14> */
.L_x_51:
        /* <DEDUP_REMOVED lines=10> */
.L_x_73:


//--------------------- .text._Z22distribucionParticulasPfS_S_S_iP17curandStateXORWOWffi --------------------------
	.section	.text._Z22distribucionParticulasPfS_S_S_iP17curandStateXORWOWffi,"ax",@progbits
	.align	128
        .global         _Z22distribucionParticulasPfS_S_S_iP17curandStateXORWOWffi
        .type           _Z22distribucionParticulasPfS_S_S_iP17curandStateXORWOWffi,@function
        .size           _Z22distribucionParticulasPfS_S_S_iP17curandStateXORWOWffi,(.L_x_74 - _Z22distribucionParticulasPfS_S_S_iP17curandStateXORWOWffi)
        .other          _Z22distribucionParticulasPfS_S_S_iP17curandStateXORWOWffi,@"STO_CUDA_ENTRY STV_DEFAULT"
_Z22distribucionParticulasPfS_S_S_iP17curandStateXORWOWffi:
.text._Z22distribucionParticulasPfS_S_S_iP17curandStateXORWOWffi:
[----:B------:R-:W-:Y:S01]  /*0000*/  LDC R1, c[0x0][0x37c] ;  /* 0x0000df00ff017b82 */ /* 0x000fe20000000800 */
[----:B------:R-:W0:Y:S07]  /*0010*/  S2R R3, SR_TID.X ;  /* 0x0000000000037919 */ /* 0x000e2e0000002100 */
[----:B------:R-:W0:Y:S01]  /*0020*/  S2UR UR6, SR_CTAID.X ;  /* 0x00000000000679c3 */ /* 0x000e220000002500 */
[----:B------:R-:W1:Y:S07]  /*0030*/  LDCU.64 UR4, c[0x0][0x358] ;  /* 0x00006b00ff0477ac */ /* 0x000e6e0008000a00 */
[----:B------:R-:W0:Y:S02]  /*0040*/  LDC R0, c[0x0][0x360] ;  /* 0x0000d800ff007b82 */ /* 0x000e240000000800 */
[----:B0-----:R-:W-:-:S06]  /*0050*/  IMAD R0, R0, UR6, R3 ;  /* 0x0000000600007c24 */ /* 0x001fcc000f8e0203 */
[----:B------:R-:W0:Y:S01]  /*0060*/  S2UR UR6, SR_CLOCKLO ;  /* 0x00000000000679c3 */ /* 0x000e220000005000 */
[----:B------:R-:W-:Y:S01]  /*0070*/  NOP ;  /* 0x0000000000007918 */ /* 0x000fe20000000000 */
[----:B0-----:R-:W-:Y:S01]  /*0080*/  IMAD R3, R0, UR6, RZ ;  /* 0x0000000600037c24 */ /* 0x001fe2000f8e02ff */
[----:B------:R-:W0:Y:S05]  /*0090*/  LDCU UR6, c[0x0][0x3a0] ;  /* 0x00007400ff0677ac */ /* 0x000e2a0008000800 */
[----:B------:R-:W2:Y:S01]  /*00a0*/  LDC.64 R12, c[0x0][0x3a8] ;  /* 0x0000ea00ff0c7b82 */ /* 0x000ea20000000a00 */
[C---:B------:R-:W-:Y:S02]  /*00b0*/  LOP3.LUT R2, R3.reuse, 0xaad26b49, RZ, 0x3c, !PT ;  /* 0xaad26b4903027812 */ /* 0x040fe400078e3cff */
[----:B------:R-:W-:Y:S01]  /*00c0*/  ISETP.GT.AND P0, PT, R3, -0x1, PT ;  /* 0xffffffff0300780c */ /* 0x000fe20003f04270 */
[----:B------:R-:W-:-:S02]  /*00d0*/  IMAD.MOV.U32 R3, RZ, RZ, -0x266e14b1 ;  /* 0xd991eb4fff037424 */ /* 0x000fc400078e00ff */
[----:B------:R-:W-:-:S03]  /*00e0*/  IMAD R2, R2, 0x4182bed5, RZ ;  /* 0x4182bed502027824 */ /* 0x000fc600078e02ff */
[----:B------:R-:W-:Y:S02]  /*00f0*/  SEL R3, R3, 0x8bf16996, P0 ;  /* 0x8bf1699603037807 */ /* 0x000fe40000000000 */
[C---:B------:R-:W-:Y:S02]  /*0100*/  IADD3 R5, PT, PT, R2.reuse, 0x75bcd15, RZ ;  /* 0x075bcd1502057810 */ /* 0x040fe40007ffe0ff */
[C---:B------:R-:W-:Y:S01]  /*0110*/  LOP3.LUT R10, R3.reuse, 0x5491333, RZ, 0x3c, !PT ;  /* 0x05491333030a7812 */ /* 0x040fe200078e3cff */
[----:B------:R-:W-:Y:S01]  /*0120*/  IMAD.IADD R6, R2, 0x1, R3 ;  /* 0x0000000102067824 */ /* 0x000fe200078e0203 */
[----:B0-----:R-:W-:Y:S01]  /*0130*/  ISETP.GE.AND P0, PT, R0, UR6, PT ;  /* 0x0000000600007c0c */ /* 0x001fe2000bf06270 */
[----:B------:R-:W-:Y:S01]  /*0140*/  VIADD R9, R3, 0x1f123bb5 ;  /* 0x1f123bb503097836 */ /* 0x000fe20000000000 */
[----:B------:R-:W-:Y:S01]  /*0150*/  LOP3.LUT R8, R2, 0x159a55e5, RZ, 0x3c, !PT ;  /* 0x159a55e502087812 */ /* 0x000fe200078e3cff */
[----:B------:R-:W-:Y:S01]  /*0160*/  VIADD R4, R6, 0x64f0c9 ;  /* 0x0064f0c906047836 */ /* 0x000fe20000000000 */
[----:B------:R-:W-:Y:S01]  /*0170*/  IADD3 R11, PT, PT, R2, 0x583f19, RZ ;  /* 0x00583f19020b7810 */ /* 0x000fe20007ffe0ff */
[----:B--2---:R-:W-:-:S05]  /*0180*/  IMAD.WIDE R12, R0, 0x30, R12 ;  /* 0x00000030000c7825 */ /* 0x004fca00078e020c */
[----:B-1----:R0:W-:Y:S04]  /*0190*/  STG.E.64 desc[UR4][R12.64], R4 ;  /* 0x000000040c007986 */ /* 0x0021e8000c101b04 */
[----:B------:R0:W-:Y:S04]  /*01a0*/  STG.E.64 desc[UR4][R12.64+0x18], RZ ;  /* 0x000018ff0c007986 */ /* 0x0001e8000c101b04 */
[----:B------:R0:W-:Y:S04]  /*01b0*/  STG.E desc[UR4][R12.64+0x20], RZ ;  /* 0x000020ff0c007986 */ /* 0x0001e8000c101904 */
[----:B------:R0:W-:Y:S04]  /*01c0*/  STG.E.64 desc[UR4][R12.64+0x28], RZ ;  /* 0x000028ff0c007986 */ /* 0x0001e8000c101b04 */
[----:B------:R0:W-:Y:S04]  /*01d0*/  STG.E.64 desc[UR4][R12.64+0x8], R8 ;  /* 0x000008080c007986 */ /* 0x0001e8000c101b04 */
[----:B------:R0:W-:Y:S01]  /*01e0*/  STG.E.64 desc[UR4][R12.64+0x10], R10 ;  /* 0x0000100a0c007986 */ /* 0x0001e2000c101b04 */
[----:B------:R-:W-:Y:S05]  /*01f0*/  @P0 EXIT ;  /* 0x000000000000094d */ /* 0x000fea0003800000 */
[----:B------:R-:W-:Y:S01]  /*0200*/  SHF.R.U32.HI R2, RZ, 0x2, R5 ;  /* 0x00000002ff027819 */ /* 0x000fe20000011605 */
[----:B------:R-:W-:Y:S01]  /*0210*/  IMAD.SHL.U32 R14, R11, 0x10, RZ ;  /* 0x000000100b0e7824 */ /* 0x000fe200078e00ff */
[----:B------:R-:W-:Y:S01]  /*0220*/  IADD3 R6, PT, PT, R6, 0x6a788e, RZ ;  /* 0x006a788e06067810 */ /* 0x000fe20007ffe0ff */
[----:B------:R-:W-:Y:S01]  /*0230*/  IMAD.MOV.U32 R21, RZ, RZ, 0x2f800000 ;  /* 0x2f800000ff157424 */ /* 0x000fe200078e00ff */
[----:B------:R-:W-:Y:S01]  /*0240*/  LOP3.LUT R7, R2, R5, RZ, 0x3c, !PT ;  /* 0x0000000502077212 */ /* 0x000fe200078e3cff */
[----:B------:R-:W-:Y:S01]  /*0250*/  IMAD.MOV.U32 R23, RZ, RZ, R10 ;  /* 0x000000ffff177224 */ /* 0x000fe200078e000a */
[----:B------:R-:W1:Y:S01]  /*0260*/  LDC.64 R2, c[0x0][0x380] ;  /* 0x0000e000ff027b82 */ /* 0x000e620000000a00 */
[----:B------:R-:W-:Y:S01]  /*0270*/  MOV R22, R9 ;  /* 0x0000000900167202 */ /* 0x000fe20000000f00 */
[----:B------:R-:W-:Y:S02]  /*0280*/  IMAD.MOV.U32 R24, RZ, RZ, R11 ;  /* 0x000000ffff187224 */ /* 0x000fe400078e000b */
[----:B------:R-:W-:-:S02]  /*0290*/  IMAD.SHL.U32 R15, R7, 0x2, RZ ;  /* 0x00000002070f7824 */ /* 0x000fc400078e00ff */
[----:B------:R-:W-:Y:S02]  /*02a0*/  STG.E.64 desc[UR4][R12.64+0x8], R22 ;  /* 0x000008160c007986 */ /* 0x000fe4000c101b04 */
[----:B0-----:R-:W0:Y:S01]  /*02b0*/  LDC.64 R4, c[0x0][0x3b0] ;  /* 0x0000ec00ff047b82 */ /* 0x001e220000000a00 */
[----:B------:R-:W-:-:S04]  /*02c0*/  LOP3.LUT R14, R7, R15, R14, 0x96, !PT ;  /* 0x0000000f070e7212 */ /* 0x000fc800078e960e */
[----:B------:R-:W-:-:S05]  /*02d0*/  LOP3.LUT R25, R14, R11, RZ, 0x3c, !PT ;  /* 0x0000000b0e197212 */ /* 0x000fca00078e3cff */
[----:B------:R-:W-:Y:S01]  /*02e0*/  IMAD.IADD R7, R25, 0x1, R6 ;  /* 0x0000000119077824 */ /* 0x000fe200078e0206 */
[----:B------:R-:W-:Y:S04]  /*02f0*/  STG.E.64 desc[UR4][R12.64+0x10], R24 ;  /* 0x000010180c007986 */ /* 0x000fe8000c101b04 */
[----:B------:R-:W-:Y:S01]  /*0300*/  I2FP.F32.U32 R7, R7 ;  /* 0x0000000700077245 */ /* 0x000fe20000201000 */
[----:B-1----:R-:W-:-:S04]  /*0310*/  IMAD.WIDE R2, R0, 0x4, R2 ;  /* 0x0000000400027825 */ /* 0x002fc800078e0202 */
[----:B------:R-:W-:Y:S01]  /*0320*/  FFMA R10, R7, R21, 1.1641532182693481445e-10 ;  /* 0x2f000000070a7423 */ /* 0x000fe20000000015 */
[----:B------:R-:W-:-:S03]  /*0330*/  MOV R7, R8 ;  /* 0x0000000800077202 */ /* 0x000fc60000000f00 */
[----:B0-----:R-:W-:Y:S02]  /*0340*/  FMUL R9, R10, R5 ;  /* 0x000000050a097220 */ /* 0x001fe40000400000 */
[----:B------:R0:W-:Y:S04]  /*0350*/  STG.E.64 desc[UR4][R12.64], R6 ;  /* 0x000000060c007986 */ /* 0x0001e8000c101b04 */
[----:B------:R1:W-:Y:S04]  /*0360*/  STG.E desc[UR4][R2.64], R9 ;  /* 0x0000000902007986 */ /* 0x0003e8000c101904 */
[----:B------:R-:W2:Y:S04]  /*0370*/  LDG.E.64 R14, desc[UR4][R12.64] ;  /* 0x000000040c0e7981 */ /* 0x000ea8000c1e1b00 */
[----:B------:R-:W3:Y:S04]  /*0380*/  LDG.E.64 R18, desc[UR4][R12.64+0x10] ;  /* 0x000010040c127981 */ /* 0x000ee8000c1e1b00 */
[----:B------:R-:W4:Y:S01]  /*0390*/  LDG.E.64 R16, desc[UR4][R12.64+0x8] ;  /* 0x000008040c107981 */ /* 0x000f22000c1e1b00 */
[----:B0-----:R-:W0:Y:S01]  /*03a0*/  F2F.F64.F32 R6, R4 ;  /* 0x0000000400067310 */ /* 0x001e220000201800 */
[----:B------:R-:W-:Y:S01]  /*03b0*/  UMOV UR6, 0xfefa39ef ;  /* 0xfefa39ef00067882 */ /* 0x000fe20000000000 */
[----:B------:R-:W-:Y:S01]  /*03c0*/  UMOV UR7, 0x3fe62e42 ;  /* 0x3fe62e4200077882 */ /* 0x000fe20000000000 */
[----:B--2---:R-:W-:-:S02]  /*03d0*/  SHF.R.U32.HI R8, RZ, 0x2, R15 ;  /* 0x00000002ff087819 */ /* 0x004fc4000001160f */
[----:B------:R-:W-:Y:S02]  /*03e0*/  IADD3 R20, PT, PT, R14, 0x587c5, RZ ;  /* 0x000587c50e147810 */ /* 0x000fe40007ffe0ff */
[----:B------:R-:W-:Y:S01]  /*03f0*/  LOP3.LUT R8, R8, R15, RZ, 0x3c, !PT ;  /* 0x0000000f08087212 */ /* 0x000fe200078e3cff */
[----:B---3--:R-:W-:Y:S01]  /*0400*/  IMAD.SHL.U32 R11, R19, 0x10, RZ ;  /* 0x00000010130b7824 */ /* 0x008fe200078e00ff */
[----:B------:R-:W-:Y:S01]  /*0410*/  MOV R22, R19 ;  /* 0x0000001300167202 */ /* 0x000fe20000000f00 */
[----:B------:R-:W-:Y:S02]  /*0420*/  IMAD.MOV.U32 R15, RZ, RZ, R18 ;  /* 0x000000ffff0f7224 */ /* 0x000fe400078e0012 */
[----:B------:R-:W-:Y:S02]  /*0430*/  IMAD.SHL.U32 R10, R8, 0x2, RZ ;  /* 0x00000002080a7824 */ /* 0x000fe400078e00ff */
[----:B----4-:R-:W-:-:S03]  /*0440*/  IMAD.MOV.U32 R14, RZ, RZ, R17 ;  /* 0x000000ffff0e7224 */ /* 0x010fc600078e0011 */
[----:B------:R-:W-:Y:S02]  /*0450*/  LOP3.LUT R8, R8, R10, R11, 0x96, !PT ;  /* 0x0000000a08087212 */ /* 0x000fe400078e960b */
[----:B------:R-:W2:Y:S01]  /*0460*/  LDC.64 R10, c[0x0][0x388] ;  /* 0x0000e200ff0a7b82 */ /* 0x000ea20000000a00 */
[----:B------:R3:W-:Y:S01]  /*0470*/  STG.E.64 desc[UR4][R12.64+0x8], R14 ;  /* 0x0000080e0c007986 */ /* 0x0007e2000c101b04 */
[----:B------:R-:W-:-:S05]  /*0480*/  LOP3.LUT R23, R8, R19, RZ, 0x3c, !PT ;  /* 0x0000001308177212 */ /* 0x000fca00078e3cff */
[----:B-1----:R-:W-:Y:S01]  /*0490*/  IMAD.IADD R2, R23, 0x1, R20 ;  /* 0x0000000117027824 */ /* 0x002fe200078e0214 */
[----:B------:R-:W-:Y:S04]  /*04a0*/  STG.E.64 desc[UR4][R12.64+0x10], R22 ;  /* 0x000010160c007986 */ /* 0x000fe8000c101b04 */
[----:B------:R-:W-:-:S05]  /*04b0*/  I2FP.F32.U32 R2, R2 ;  /* 0x0000000200027245 */ /* 0x000fca0000201000 */
[----:B------:R-:W-:Y:S01]  /*04c0*/  FFMA R2, R2, R21, 1.1641532182693481445e-10 ;  /* 0x2f00000002027423 */ /* 0x000fe20000000015 */
[----:B------:R-:W-:-:S03]  /*04d0*/  IMAD.MOV.U32 R21, RZ, RZ, R16 ;  /* 0x000000ffff157224 */ /* 0x000fc600078e0010 */
[----:B------:R-:W-:Y:S02]  /*04e0*/  FMUL R5, R2, R5 ;  /* 0x0000000502057220 */ /* 0x000fe40000400000 */
[----:B------:R-:W-:Y:S01]  /*04f0*/  STG.E.64 desc[UR4][R12.64], R20 ;  /* 0x000000140c007986 */ /* 0x000fe2000c101b04 */
[----:B--2---:R-:W-:-:S05]  /*0500*/  IMAD.WIDE R10, R0, 0x4, R10 ;  /* 0x00000004000a7825 */ /* 0x004fca00078e020a */
[----:B------:R1:W-:Y:S04]  /*0510*/  STG.E desc[UR4][R10.64], R5 ;  /* 0x000000050a007986 */ /* 0x0003e8000c101904 */
[----:B------:R-:W2:Y:S04]  /*0520*/  LDG.E.64 R44, desc[UR4][R12.64] ;  /* 0x000000040c2c7981 */ /* 0x000ea8000c1e1b00 */
[----:B------:R-:W4:Y:S04]  /*0530*/  LDG.E.64 R2, desc[UR4][R12.64+0x10] ;  /* 0x000010040c027981 */ /* 0x000f28000c1e1b00 */
[----:B------:R1:W5:Y:S01]  /*0540*/  LDG.E.64 R48, desc[UR4][R12.64+0x8] ;  /* 0x000008040c307981 */ /* 0x000362000c1e1b00 */
[----:B0-----:R-:W-:-:S08]  /*0550*/  DMUL R8, R6, -2 ;  /* 0xc000000006087828 */ /* 0x001fd00000000000 */
[----:B------:R-:W-:Y:S01]  /*0560*/  DMUL R6, R6, R8 ;  /* 0x0000000806067228 */ /* 0x000fe20000000000 */
[----:B------:R-:W-:Y:S01]  /*0570*/  MOV R8, 0x652b82fe ;  /* 0x652b82fe00087802 */ /* 0x000fe20000000f00 */
[----:B------:R-:W-:-:S06]  /*0580*/  IMAD.MOV.U32 R9, RZ, RZ, 0x3ff71547 ;  /* 0x3ff71547ff097424 */ /* 0x000fcc00078e00ff */
[----:B------:R-:W-:Y:S02]  /*0590*/  DFMA R8, R6, R8, 6.75539944105574400000e+15 ;  /* 0x433800000608742b */ /* 0x000fe40000000008 */
[----:B------:R-:W-:-:S06]  /*05a0*/  FSETP.GEU.AND P0, PT, |R7|, 4.1917929649353027344, PT ;  /* 0x4086232b0700780b */ /* 0x000fcc0003f0e200 */
[----:B---3--:R-:W-:-:S08]  /*05b0*/  DADD R14, R8, -6.75539944105574400000e+15 ;  /* 0xc3380000080e7429 */ /* 0x008fd00000000000 */
[----:B-1----:R-:W-:Y:S01]  /*05c0*/  DFMA R10, R14, -UR6, R6 ;  /* 0x800000060e0a7c2b */ /* 0x002fe20008000006 */
[----:B------:R-:W-:Y:S01]  /*05d0*/  UMOV UR6, 0x3b39803f ;  /* 0x3b39803f00067882 */ /* 0x000fe20000000000 */
[----:B------:R-:W-:-:S06]  /*05e0*/  UMOV UR7, 0x3c7abc9e ;  /* 0x3c7abc9e00077882 */ /* 0x000fcc0000000000 */
[----:B------:R-:W-:Y:S01]  /*05f0*/  DFMA R10, R14, -UR6, R10 ;  /* 0x800000060e0a7c2b */ /* 0x000fe2000800000a */
[----:B------:R-:W-:Y:S01]  /*0600*/  UMOV UR6, 0x69ce2bdf ;  /* 0x69ce2bdf00067882 */ /* 0x000fe20000000000 */
[----:B------:R-:W-:Y:S01]  /*0610*/  IMAD.MOV.U32 R14, RZ, RZ, -0x35dec16 ;  /* 0xfca213eaff0e7424 */ /* 0x000fe200078e00ff */
[----:B------:R-:W-:Y:S01]  /*0620*/  MOV R15, 0x3e928af3 ;  /* 0x3e928af3000f7802 */ /* 0x000fe20000000f00 */
[----:B------:R-:W-:-:S05]  /*0630*/  UMOV UR7, 0x3e5ade15 ;  /* 0x3e5ade1500077882 */ /* 0x000fca0000000000 */
[----:B------:R-:W-:Y:S01]  /*0640*/  DFMA R14, R10, UR6, R14 ;  /* 0x000000060a0e7c2b */ /* 0x000fe2000800000e */
[----:B------:R-:W-:Y:S01]  /*0650*/  UMOV UR6, 0x62401315 ;  /* 0x6240131500067882 */ /* 0x000fe20000000000 */
[----:B------:R-:W-:-:S06]  /*0660*/  UMOV UR7, 0x3ec71dee ;  /* 0x3ec71dee00077882 */ /* 0x000fcc0000000000 */
[----:B------:R-:W-:Y:S01]  /*0670*/  DFMA R14, R10, R14, UR6 ;  /* 0x000000060a0e7e2b */ /* 0x000fe2000800000e */
        /* <DEDUP_REMOVED lines=20> */
[----:B------:R-:W-:-:S08]  /*07c0*/  DFMA R14, R10, R14, UR6 ;  /* 0x000000060a0e7e2b */ /* 0x000fd0000800000e */
[----:B------:R-:W-:-:S08]  /*07d0*/  DFMA R14, R10, R14, 1 ;  /* 0x3ff000000a0e742b */ /* 0x000fd0000000000e */
[----:B------:R-:W-:-:S10]  /*07e0*/  DFMA R14, R10, R14, 1 ;  /* 0x3ff000000a0e742b */ /* 0x000fd4000000000e */
[----:B------:R-:W-:Y:S01]  /*07f0*/  IMAD R11, R8, 0x100000, R15 ;  /* 0x00100000080b7824 */ /* 0x000fe200078e020f */
[----:B--2---:R-:W-:-:S04]  /*0800*/  SHF.R.U32.HI R10, RZ, 0x2, R45 ;  /* 0x00000002ff0a7819 */ /* 0x004fc8000001162d */
[----:B------:R-:W-:Y:S01]  /*0810*/  LOP3.LUT R45, R10, R45, RZ, 0x3c, !PT ;  /* 0x0000002d0a2d7212 */ /* 0x000fe200078e3cff */
[----:B----4-:R-:W-:Y:S02]  /*0820*/  IMAD.MOV.U32 R46, RZ, RZ, R3 ;  /* 0x000000ffff2e7224 */ /* 0x010fe400078e0003 */
[----:B------:R-:W-:Y:S02]  /*0830*/  IMAD.MOV.U32 R10, RZ, RZ, R14 ;  /* 0x000000ffff0a7224 */ /* 0x000fe400078e000e */
[----:B------:R-:W-:Y:S01]  /*0840*/  IMAD.SHL.U32 R3, R45, 0x2, RZ ;  /* 0x000000022d037824 */ /* 0x000fe200078e00ff */
[----:B------:R-:W-:Y:S01]  /*0850*/  SHF.L.U32 R16, R46, 0x4, RZ ;  /* 0x000000042e107819 */ /* 0x000fe200000006ff */
[----:B------:R-:W-:Y:S06]  /*0860*/  @!P0 BRA `(.L_x_52) ;  /* 0x0000000000348947 */ /* 0x000fec0003800000 */
[----:B------:R-:W-:Y:S01]  /*0870*/  FSETP.GEU.AND P1, PT, |R7|, 4.2275390625, PT ;  /* 0x408748000700780b */ /* 0x000fe20003f2e200 */
[C---:B------:R-:W-:Y:S02]  /*0880*/  DADD R10, R6.reuse, +INF ;  /* 0x7ff00000060a7429 */ /* 0x040fe40000000000 */
[----:B------:R-:W-:-:S08]  /*0890*/  DSETP.GEU.AND P0, PT, R6, RZ, PT ;  /* 0x000000ff0600722a */ /* 0x000fd00003f0e000 */
[----:B------:R-:W-:Y:S02]  /*08a0*/  FSEL R10, R10, RZ, P0 ;  /* 0x000000ff0a0a7208 */ /* 0x000fe40000000000 */
[----:B------:R-:W-:Y:S01]  /*08b0*/  FSEL R11, R11, RZ, P0 ;  /* 0x000000ff0b0b7208 */ /* 0x000fe20000000000 */
[----:B------:R-:W-:Y:S06]  /*08c0*/  @P1 BRA `(.L_x_52) ;  /* 0x00000000001c1947 */ /* 0x000fec0003800000 */
[----:B------:R-:W-:Y:S01]  /*08d0*/  LEA.HI R5, R8, R8, RZ, 0x1 ;  /* 0x0000000808057211 */ /* 0x000fe200078f08ff */
[----:B------:R-:W-:-:S03]  /*08e0*/  IMAD.MOV.U32 R10, RZ, RZ, RZ ;  /* 0x000000ffff0a7224 */ /* 0x000fc600078e00ff */
[----:B------:R-:W-:-:S04]  /*08f0*/  SHF.R.S32.HI R5, RZ, 0x1, R5 ;  /* 0x00000001ff057819 */ /* 0x000fc80000011405 */
[----:B------:R-:W-:Y:S01]  /*0900*/  IADD3 R8, PT, PT, R8, -R5, RZ ;  /* 0x8000000508087210 */ /* 0x000fe20007ffe0ff */
[----:B------:R-:W-:-:S03]  /*0910*/  IMAD R15, R5, 0x100000, R15 ;  /* 0x00100000050f7824 */ /* 0x000fc600078e020f */
[----:B------:R-:W-:-:S06]  /*0920*/  LEA R11, R8, 0x3ff00000, 0x14 ;  /* 0x3ff00000080b7811 */ /* 0x000fcc00078ea0ff */
[----:B------:R-:W-:-:S11]  /*0930*/  DMUL R10, R14, R10 ;  /* 0x0000000a0e0a7228 */ /* 0x000fd60000000000 */
.L_x_52:
[----:B------:R-:W-:Y:S01]  /*0940*/  LOP3.LUT R3, R45, R3, R16, 0x96, !PT ;  /* 0x000000032d037212 */ /* 0x000fe200078e9610 */
[----:B------:R-:W-:Y:S01]  /*0950*/  DADD R10, R10, 1 ;  /* 0x3ff000000a0a7429 */ /* 0x000fe20000000000 */
[----:B------:R-:W-:Y:S01]  /*0960*/  IADD3 R44, PT, PT, R44, 0x587c5, RZ ;  /* 0x000587c52c2c7810 */ /* 0x000fe20007ffe0ff */
[----:B-----5:R-:W-:Y:S01]  /*0970*/  IMAD.MOV.U32 R42, RZ, RZ, R49 ;  /* 0x000000ffff2a7224 */ /* 0x020fe200078e0031 */
[----:B------:R-:W-:Y:S01]  /*0980*/  MOV R43, R2 ;  /* 0x00000002002b7202 */ /* 0x000fe20000000f00 */
[----:B------:R-:W-:Y:S01]  /*0990*/  IMAD.MOV.U32 R45, RZ, RZ, R48 ;  /* 0x000000ffff2d7224 */ /* 0x000fe200078e0030 */
[----:B------:R-:W-:Y:S01]  /*09a0*/  LOP3.LUT R47, R3, R46, RZ, 0x3c, !PT ;  /* 0x0000002e032f7212 */ /* 0x000fe200078e3cff */
[C---:B------:R-:W-:Y:S01]  /*09b0*/  FMUL R3, R4.reuse, -5 ;  /* 0xc0a0000004037820 */ /* 0x040fe20000400000 */
[----:B------:R-:W-:Y:S01]  /*09c0*/  BSSY.RECONVERGENT B0, `(.L_x_53) ;  /* 0x000008a000007945 */ /* 0x000fe20003800200 */
[----:B------:R0:W-:Y:S01]  /*09d0*/  STG.E.64 desc[UR4][R12.64+0x8], R42 ;  /* 0x0000082a0c007986 */ /* 0x0001e2000c101b04 */
[----:B------:R-:W-:Y:S01]  /*09e0*/  DMUL R10, R10, 0.5 ;  /* 0x3fe000000a0a7828 */ /* 0x000fe20000000000 */
[----:B------:R-:W-:Y:S01]  /*09f0*/  FFMA R4, R4, 5, -R3 ;  /* 0x40a0000004047823 */ /* 0x000fe20000000803 */
[----:B------:R-:W-:Y:S01]  /*0a00*/  IMAD.IADD R5, R47, 0x1, R44 ;  /* 0x000000012f057824 */ /* 0x000fe200078e022c */
[----:B------:R0:W-:Y:S03]  /*0a10*/  STG.E.64 desc[UR4][R12.64], R44 ;  /* 0x0000002c0c007986 */ /* 0x0001e6000c101b04 */
[----:B------:R0:W1:Y:S01]  /*0a20*/  F2F.F32.F64 R2, R10 ;  /* 0x0000000a00027310 */ /* 0x0000620000301000 */
[----:B------:R0:W-:Y:S04]  /*0a30*/  STG.E.64 desc[UR4][R12.64+0x10], R46 ;  /* 0x0000102e0c007986 */ /* 0x0001e8000c101b04 */
.L_x_59:
[----:B--2---:R-:W2:Y:S01]  /*0a40*/  LDC R50, c[0x0][0x3b0] ;  /* 0x0000ec00ff327b82 */ /* 0x004ea20000000800 */
[----:B------:R-:W-:Y:S01]  /*0a50*/  I2FP.F32.U32 R5, R5 ;  /* 0x0000000500057245 */ /* 0x000fe20000201000 */
[----:B------:R-:W-:Y:S01]  /*0a60*/  IMAD.MOV.U32 R6, RZ, RZ, 0x2f800000 ;  /* 0x2f800000ff067424 */ /* 0x000fe200078e00ff */
[----:B------:R-:W-:Y:S01]  /*0a70*/  MOV R38, 0x652b82fe ;  /* 0x652b82fe00267802 */ /* 0x000fe20000000f00 */
[----:B------:R-:W-:Y:S01]  /*0a80*/  IMAD.MOV.U32 R39, RZ, RZ, 0x3ff71547 ;  /* 0x3ff71547ff277424 */ /* 0x000fe200078e00ff */
[----:B------:R-:W-:Y:S01]  /*0a90*/  MOV R35, 0x3fe62e42 ;  /* 0x3fe62e4200237802 */ /* 0x000fe20000000f00 */
[----:B0-----:R-:W-:Y:S01]  /*0aa0*/  FFMA R45, R5, R6, 1.1641532182693481445e-10 ;  /* 0x2f000000052d7423 */ /* 0x001fe20000000006 */
[----:B------:R-:W-:Y:S01]  /*0ab0*/  IMAD.MOV.U32 R34, RZ, RZ, -0x105c611 ;  /* 0xfefa39efff227424 */ /* 0x000fe200078e00ff */
[----:B------:R-:W-:Y:S01]  /*0ac0*/  MOV R30, 0x69ce2bdf ;  /* 0x69ce2bdf001e7802 */ /* 0x000fe20000000f00 */
[----:B------:R-:W-:Y:S02]  /*0ad0*/  IMAD.MOV.U32 R32, RZ, RZ, 0x3b39803f ;  /* 0x3b39803fff207424 */ /* 0x000fe400078e00ff */
[----:B------:R-:W-:Y:S01]  /*0ae0*/  FFMA R5, R4, R45, R3 ;  /* 0x0000002d04057223 */ /* 0x000fe20000000003 */
[----:B------:R-:W-:Y:S01]  /*0af0*/  IMAD.MOV.U32 R33, RZ, RZ, 0x3c7abc9e ;  /* 0x3c7abc9eff217424 */ /* 0x000fe200078e00ff */
[----:B------:R-:W-:Y:S01]  /*0b00*/  MOV R29, 0x3e928af3 ;  /* 0x3e928af3001d7802 */ /* 0x000fe20000000f00 */
[----:B------:R-:W-:Y:S01]  /*0b10*/  IMAD.MOV.U32 R31, RZ, RZ, 0x3e5ade15 ;  /* 0x3e5ade15ff1f7424 */ /* 0x000fe200078e00ff */
[----:B------:R-:W-:Y:S01]  /*0b20*/  MOV R24, 0x7c89eb71 ;  /* 0x7c89eb7100187802 */ /* 0x000fe20000000f00 */
[----:B------:R-:W-:Y:S01]  /*0b30*/  IMAD.MOV.U32 R28, RZ, RZ, -0x35dec16 ;  /* 0xfca213eaff1c7424 */ /* 0x000fe200078e00ff */
[----:B------:R-:W-:Y:S01]  /*0b40*/  MOV R23, 0x3f2a01a0 ;  /* 0x3f2a01a000177802 */ /* 0x000fe20000000f00 */
[----:B------:R-:W-:Y:S01]  /*0b50*/  IMAD.MOV.U32 R26, RZ, RZ, 0x62401315 ;  /* 0x62401315ff1a7424 */ /* 0x000fe200078e00ff */
[----:B------:R-:W-:Y:S01]  /*0b60*/  MOV R18, 0x11122322 ;  /* 0x1112232200127802 */ /* 0x000fe20000000f00 */
[----:B------:R-:W-:Y:S01]  /*0b70*/  IMAD.MOV.U32 R27, RZ, RZ, 0x3ec71dee ;  /* 0x3ec71deeff1b7424 */ /* 0x000fe200078e00ff */
[----:B------:R-:W-:Y:S01]  /*0b80*/  MOV R17, 0x3fa55555 ;  /* 0x3fa5555500117802 */ /* 0x000fe20000000f00 */
[----:B------:R-:W-:Y:S01]  /*0b90*/  IMAD.MOV.U32 R25, RZ, RZ, 0x3efa0199 ;  /* 0x3efa0199ff197424 */ /* 0x000fe200078e00ff */
[----:B------:R-:W-:Y:S01]  /*0ba0*/  BSSY.RECONVERGENT B1, `(.L_x_54) ;  /* 0x0000031000017945 */ /* 0x000fe20003800200 */
[----:B------:R-:W-:-:S02]  /*0bb0*/  IMAD.MOV.U32 R22, RZ, RZ, 0x14761f65 ;  /* 0x14761f65ff167424 */ /* 0x000fc400078e00ff */
[C-C-:B--2---:R-:W-:Y:S01]  /*0bc0*/  FADD R6, R5.reuse, -R50.reuse ;  /* 0x8000003205067221 */ /* 0x144fe20000000000 */
[----:B------:R-:W-:Y:S02]  /*0bd0*/  IMAD.MOV.U32 R20, RZ, RZ, 0x1852b7af ;  /* 0x1852b7afff147424 */ /* 0x000fe400078e00ff */
[----:B------:R-:W-:Y:S01]  /*0be0*/  FADD R50, R5, R50 ;  /* 0x0000003205327221 */ /* 0x000fe20000000000 */
[----:B------:R-:W-:Y:S02]  /*0bf0*/  IMAD.MOV.U32 R21, RZ, RZ, 0x3f56c16c ;  /* 0x3f56c16cff157424 */ /* 0x000fe400078e00ff */
[----:B------:R-:W-:Y:S01]  /*0c00*/  FMUL R10, R6, R6 ;  /* 0x00000006060a7220 */ /* 0x000fe20000400000 */
[----:B------:R-:W-:Y:S02]  /*0c10*/  IMAD.MOV.U32 R19, RZ, RZ, 0x3f811111 ;  /* 0x3f811111ff137424 */ /* 0x000fe400078e00ff */
[----:B------:R-:W-:Y:S01]  /*0c20*/  IMAD.MOV.U32 R16, RZ, RZ, 0x555502a1 ;  /* 0x555502a1ff107424 */ /* 0x000fe200078e00ff */
[----:B------:R0:W2:Y:S01]  /*0c30*/  F2F.F64.F32 R40, R10 ;  /* 0x0000000a00287310 */ /* 0x0000a20000201800 */
[----:B------:R-:W-:-:S02]  /*0c40*/  IMAD.MOV.U32 R14, RZ, RZ, 0x55555511 ;  /* 0x55555511ff0e7424 */ /* 0x000fc400078e00ff */
[----:B------:R-:W-:Y:S02]  /*0c50*/  IMAD.MOV.U32 R15, RZ, RZ, 0x3fc55555 ;  /* 0x3fc55555ff0f7424 */ /* 0x000fe400078e00ff */
[----:B------:R-:W-:Y:S01]  /*0c60*/  IMAD.MOV.U32 R11, RZ, RZ, 0x3fe00000 ;  /* 0x3fe00000ff0b7424 */ /* 0x000fe200078e00ff */
[----:B0-----:R-:W-:Y:S01]  /*0c70*/  MOV R10, 0xb ;  /* 0x0000000b000a7802 */ /* 0x001fe20000000f00 */
[----:B--2---:R-:W-:-:S08]  /*0c80*/  DMUL R40, R40, -0.5 ;  /* 0xbfe0000028287828 */ /* 0x004fd00000000000 */
[----:B------:R-:W-:Y:S02]  /*0c90*/  DFMA R36, R40, R38, 6.75539944105574400000e+15 ;  /* 0x433800002824742b */ /* 0x000fe40000000026 */
[----:B------:R-:W-:-:S06]  /*0ca0*/  FSETP.GEU.AND P0, PT, |R41|, 4.1917929649353027344, PT ;  /* 0x4086232b2900780b */ /* 0x000fcc0003f0e200 */
[----:B------:R-:W-:-:S08]  /*0cb0*/  DADD R6, R36, -6.75539944105574400000e+15 ;  /* 0xc338000024067429 */ /* 0x000fd00000000000 */
[----:B------:R-:W-:-:S08]  /*0cc0*/  DFMA R8, R6, -R34, R40 ;  /* 0x800000220608722b */ /* 0x000fd00000000028 */
[----:B------:R-:W-:-:S08]  /*0cd0*/  DFMA R6, R6, -R32, R8 ;  /* 0x800000200606722b */ /* 0x000fd00000000008 */
[----:B------:R-:W-:-:S08]  /*0ce0*/  DFMA R8, R6, R30, R28 ;  /* 0x0000001e0608722b */ /* 0x000fd0000000001c */
        /* <DEDUP_REMOVED lines=8> */
[----:B------:R-:W-:-:S08]  /*0d70*/  DFMA R8, R6, R8, 1 ;  /* 0x3ff000000608742b */ /* 0x000fd00000000008 */
[----:B------:R-:W-:Y:S01]  /*0d80*/  DFMA R8, R6, R8, 1 ;  /* 0x3ff000000608742b */ /* 0x000fe20000000008 */
[----:B------:R-:W-:-:S06]  /*0d90*/  FMUL R6, R50, R50 ;  /* 0x0000003232067220 */ /* 0x000fcc0000400000 */
[----:B------:R-:W0:Y:S03]  /*0da0*/  F2F.F64.F32 R6, R6 ;  /* 0x0000000600067310 */ /* 0x000e260000201800 */
[----:B------:R-:W-:Y:S01]  /*0db0*/  IMAD R51, R36, 0x100000, R9 ;  /* 0x0010000024337824 */ /* 0x000fe200078e0209 */
[----:B------:R-:W-:Y:S01]  /*0dc0*/  MOV R50, R8 ;  /* 0x0000000800327202 */ /* 0x000fe20000000f00 */
[----:B------:R-:W-:Y:S06]  /*0dd0*/  @!P0 BRA `(.L_x_55) ;  /* 0x0000000000348947 */ /* 0x000fec0003800000 */
[----:B------:R-:W-:Y:S01]  /*0de0*/  FSETP.GEU.AND P1, PT, |R41|, 4.2275390625, PT ;  /* 0x408748002900780b */ /* 0x000fe20003f2e200 */
[C---:B------:R-:W-:Y:S02]  /*0df0*/  DSETP.GEU.AND P0, PT, R40.reuse, RZ, PT ;  /* 0x000000ff2800722a */ /* 0x040fe40003f0e000 */
[----:B------:R-:W-:-:S10]  /*0e00*/  DADD R40, R40, +INF ;  /* 0x7ff0000028287429 */ /* 0x000fd40000000000 */
[----:B------:R-:W-:Y:S02]  /*0e10*/  @!P1 LEA.HI R37, R36, R36, RZ, 0x1 ;  /* 0x0000002424259211 */ /* 0x000fe400078f08ff */
[----:B------:R-:W-:Y:S02]  /*0e20*/  FSEL R50, R40, RZ, P0 ;  /* 0x000000ff28327208 */ /* 0x000fe40000000000 */
[----:B------:R-:W-:Y:S02]  /*0e30*/  @!P1 SHF.R.S32.HI R37, RZ, 0x1, R37 ;  /* 0x00000001ff259819 */ /* 0x000fe40000011425 */
[----:B------:R-:W-:-:S03]  /*0e40*/  FSEL R51, R41, RZ, P0 ;  /* 0x000000ff29337208 */ /* 0x000fc60000000000 */
[----:B------:R-:W-:Y:S02]  /*0e50*/  @!P1 IMAD.IADD R36, R36, 0x1, -R37 ;  /* 0x0000000124249824 */ /* 0x000fe400078e0a25 */
[----:B------:R-:W-:-:S03]  /*0e60*/  @!P1 IMAD R37, R37, 0x100000, R9 ;  /* 0x0010000025259824 */ /* 0x000fc600078e0209 */
[----:B------:R-:W-:Y:S02]  /*0e70*/  @!P1 LEA R9, R36, 0x3ff00000, 0x14 ;  /* 0x3ff0000024099811 */ /* 0x000fe400078ea0ff */
[----:B------:R-:W-:Y:S01]  /*0e80*/  @!P1 MOV R36, R8 ;  /* 0x0000000800249202 */ /* 0x000fe20000000f00 */
[----:B------:R-:W-:-:S06]  /*0e90*/  @!P1 IMAD.MOV.U32 R8, RZ, RZ, RZ ;  /* 0x000000ffff089224 */ /* 0x000fcc00078e00ff */
[----:B------:R-:W-:-:S11]  /*0ea0*/  @!P1 DMUL R50, R36, R8 ;  /* 0x0000000824329228 */ /* 0x000fd60000000000 */
.L_x_55:
[----:B------:R-:W-:Y:S05]  /*0eb0*/  BSYNC.RECONVERGENT B1 ;  /* 0x0000000000017941 */ /* 0x000fea0003800200 */
.L_x_54:
[----:B0-----:R-:W-:Y:S01]  /*0ec0*/  DMUL R6, R6, -0.5 ;  /* 0xbfe0000006067828 */ /* 0x001fe20000000000 */
[----:B------:R-:W-:Y:S07]  /*0ed0*/  BSSY.RECONVERGENT B1, `(.L_x_56) ;  /* 0x0000021000017945 */ /* 0x000fee0003800200 */
        /* <DEDUP_REMOVED lines=15> */
[----:B------:R-:W-:-:S10]  /*0fd0*/  DFMA R28, R34, R28, 1 ;  /* 0x3ff00000221c742b */ /* 0x000fd4000000001c */
[----:B------:R-:W-:Y:S01]  /*0fe0*/  IMAD R9, R38, 0x100000, R29 ;  /* 0x0010000026097824 */ /* 0x000fe200078e021d */
[----:B------:R-:W-:Y:S01]  /*0ff0*/  MOV R8, R28 ;  /* 0x0000001c00087202 */ /* 0x000fe20000000f00 */
[----:B------:R-:W-:Y:S06]  /*1000*/  @!P0 BRA `(.L_x_57) ;  /* 0x0000000000348947 */ /* 0x000fec0003800000 */
[----:B------:R-:W-:Y:S01]  /*1010*/  FSETP.GEU.AND P1, PT, |R7|, 4.2275390625, PT ;  /* 0x408748000700780b */ /* 0x000fe20003f2e200 */
[C---:B------:R-:W-:Y:S02]  /*1020*/  DADD R14, R6.reuse, +INF ;  /* 0x7ff00000060e7429 */ /* 0x040fe40000000000 */
[----:B------:R-:W-:-:S08]  /*1030*/  DSETP.GEU.AND P0, PT, R6, RZ, PT ;  /* 0x000000ff0600722a */ /* 0x000fd00003f0e000 */
[----:B------:R-:W-:Y:S02]  /*1040*/  FSEL R9, R15, RZ, P0 ;  /* 0x000000ff0f097208 */ /* 0x000fe40000000000 */
[----:B------:R-:W-:Y:S02]  /*1050*/  @!P1 LEA.HI R8, R38, R38, RZ, 0x1 ;  /* 0x0000002626089211 */ /* 0x000fe400078f08ff */
[----:B------:R-:W-:Y:S02]  /*1060*/  @!P1 MOV R6, R28 ;  /* 0x0000001c00069202 */ /* 0x000fe40000000f00 */
[----:B------:R-:W-:Y:S02]  /*1070*/  @!P1 SHF.R.S32.HI R7, RZ, 0x1, R8 ;  /* 0x00000001ff079819 */ /* 0x000fe40000011408 */
[----:B------:R-:W-:-:S03]  /*1080*/  FSEL R8, R14, RZ, P0 ;  /* 0x000000ff0e087208 */ /* 0x000fc60000000000 */
[----:B------:R-:W-:Y:S02]  /*1090*/  @!P1 IMAD.IADD R10, R38, 0x1, -R7 ;  /* 0x00000001260a9824 */ /* 0x000fe400078e0a07 */
[----:B------:R-:W-:-:S03]  /*10a0*/  @!P1 IMAD R7, R7, 0x100000, R29 ;  /* 0x0010000007079824 */ /* 0x000fc600078e021d */
[----:B------:R-:W-:Y:S01]  /*10b0*/  @!P1 LEA R11, R10, 0x3ff00000, 0x14 ;  /* 0x3ff000000a0b9811 */ /* 0x000fe200078ea0ff */
[----:B------:R-:W-:-:S06]  /*10c0*/  @!P1 IMAD.MOV.U32 R10, RZ, RZ, RZ ;  /* 0x000000ffff0a9224 */ /* 0x000fcc00078e00ff */
[----:B------:R-:W-:-:S11]  /*10d0*/  @!P1 DMUL R8, R6, R10 ;  /* 0x0000000a06089228 */ /* 0x000fd60000000000 */
.L_x_57:
[----:B------:R-:W-:Y:S05]  /*10e0*/  BSYNC.RECONVERGENT B1 ;  /* 0x0000000000017941 */ /* 0x000fea0003800200 */
.L_x_56:
[----:B------:R-:W-:Y:S01]  /*10f0*/  DADD R8, R8, R50 ;  /* 0x0000000008087229 */ /* 0x000fe20000000032 */
[----:B-1----:R-:W-:-:S07]  /*1100*/  FMUL R45, R2, R45 ;  /* 0x0000002d022d7220 */ /* 0x002fce0000400000 */
[----:B------:R-:W-:-:S10]  /*1110*/  DMUL R8, R8, 0.5 ;  /* 0x3fe0000008087828 */ /* 0x000fd40000000000 */
[----:B------:R-:W0:Y:S02]  /*1120*/  F2F.F32.F64 R8, R8 ;  /* 0x0000000800087310 */ /* 0x000e240000301000 */
[----:B0-----:R-:W-:Y:S01]  /*1130*/  FSETP.GT.AND P0, PT, R45, R8, PT ;  /* 0x000000082d00720b */ /* 0x001fe20003f04000 */
[----:B------:R-:W-:Y:S01]  /*1140*/  IMAD.MOV.U32 R45, RZ, RZ, R42 ;  /* 0x000000ffff2d7224 */ /* 0x000fe200078e002a */
[----:B------:R-:W-:Y:S01]  /*1150*/  MOV R42, R43 ;  /* 0x0000002b002a7202 */ /* 0x000fe20000000f00 */
[----:B------:R-:W-:Y:S02]  /*1160*/  IMAD.MOV.U32 R43, RZ, RZ, R46 ;  /* 0x000000ffff2b7224 */ /* 0x000fe400078e002e */
[----:B------:R-:W-:-:S08]  /*1170*/  IMAD.MOV.U32 R46, RZ, RZ, R47 ;  /* 0x000000ffff2e7224 */ /* 0x000fd000078e002f */
[----:B------:R-:W-:Y:S05]  /*1180*/  @!P0 BRA `(.L_x_58) ;  /* 0x0000000000348947 */ /* 0x000fea0003800000 */
[----:B------:R-:W-:Y:S01]  /*1190*/  SHF.R.U32.HI R5, RZ, 0x2, R48 ;  /* 0x00000002ff057819 */ /* 0x000fe20000011630 */
[----:B------:R-:W-:Y:S01]  /*11a0*/  VIADD R44, R44, 0x587c5 ;  /* 0x000587c52c2c7836 */ /* 0x000fe20000000000 */
[----:B------:R-:W-:Y:S01]  /*11b0*/  SHF.L.U32 R6, R46, 0x4, RZ ;  /* 0x000000042e067819 */ /* 0x000fe200000006ff */
[----:B------:R2:W-:Y:S01]  /*11c0*/  STG.E.64 desc[UR4][R12.64+0x8], R42 ;  /* 0x0000082a0c007986 */ /* 0x0005e2000c101b04 */
[----:B------:R-:W-:Y:S02]  /*11d0*/  LOP3.LUT R5, R5, R48, RZ, 0x3c, !PT ;  /* 0x0000003005057212 */ /* 0x000fe400078e3cff */
[----:B------:R-:W-:Y:S01]  /*11e0*/  MOV R48, R45 ;  /* 0x0000002d00307202 */ /* 0x000fe20000000f00 */
[----:B------:R2:W-:Y:S02]  /*11f0*/  STG.E.64 desc[UR4][R12.64], R44 ;  /* 0x0000002c0c007986 */ /* 0x0005e4000c101b04 */
[----:B------:R-:W-:-:S05]  /*1200*/  IMAD.SHL.U32 R7, R5, 0x2, RZ ;  /* 0x0000000205077824 */ /* 0x000fca00078e00ff */
[----:B------:R-:W-:-:S04]  /*1210*/  LOP3.LUT R7, R5, R7, R6, 0x96, !PT ;  /* 0x0000000705077212 */ /* 0x000fc800078e9606 */
[----:B------:R-:W-:-:S05]  /*1220*/  LOP3.LUT R47, R7, R46, RZ, 0x3c, !PT ;  /* 0x0000002e072f7212 */ /* 0x000fca00078e3cff */
[----:B------:R2:W-:Y:S01]  /*1230*/  STG.E.64 desc[UR4][R12.64+0x10], R46 ;  /* 0x0000102e0c007986 */ /* 0x0005e2000c101b04 */
[----:B------:R-:W-:Y:S01]  /*1240*/  IMAD.IADD R5, R47, 0x1, R44 ;  /* 0x000000012f057824 */ /* 0x000fe200078e022c */
[----:B------:R-:W-:Y:S06]  /*1250*/  BRA `(.L_x_59) ;  /* 0xfffffff400f87947 */ /* 0x000fec000383ffff */
.L_x_58:
[----:B------:R-:W-:Y:S05]  /*1260*/  BSYNC.RECONVERGENT B0 ;  /* 0x0000000000007941 */ /* 0x000fea0003800200 */
.L_x_53:
[----:B------:R-:W0:Y:S02]  /*1270*/  LDC.64 R14, c[0x0][0x390] ;  /* 0x0000e400ff0e7b82 */ /* 0x000e240000000a00 */
[----:B0-----:R-:W-:-:S05]  /*1280*/  IMAD.WIDE R14, R0, 0x4, R14 ;  /* 0x00000004000e7825 */ /* 0x001fca00078e020e */
[----:B------:R0:W-:Y:S04]  /*1290*/  STG.E desc[UR4][R14.64], R5 ;  /* 0x000000050e007986 */ /* 0x0001e8000c101904 */
[----:B------:R0:W5:Y:S04]  /*12a0*/  LDG.E.64 R10, desc[UR4][R12.64] ;  /* 0x000000040c0a7981 */ /* 0x000168000c1e1b00 */
[----:B------:R0:W5:Y:S04]  /*12b0*/  LDG.E.64 R8, desc[UR4][R12.64+0x8] ;  /* 0x000008040c087981 */ /* 0x000168000c1e1b00 */
[----:B------:R0:W5:Y:S01]  /*12c0*/  LDG.E.64 R6, desc[UR4][R12.64+0x10] ;  /* 0x000010040c067981 */ /* 0x000162000c1e1b00 */
[----:B------:R-:W-:Y:S01]  /*12d0*/  BSSY.RECONVERGENT B0, `(.L_x_60) ;  /* 0x000007e000007945 */ /* 0x000fe20003800200 */
.L_x_65:
[----:B0----5:R-:W-:Y:S01]  /*12e0*/  SHF.R.U32.HI R14, RZ, 0x2, R11 ;  /* 0x00000002ff0e7819 */ /* 0x021fe2000001160b */
[----:B------:R-:W-:Y:S02]  /*12f0*/  IMAD.SHL.U32 R5, R7, 0x10, RZ ;  /* 0x0000001007057824 */ /* 0x000fe400078e00ff */
[----:B------:R-:W-:Y:S02]  /*1300*/  HFMA2 R51, -RZ, RZ, 0.1171875, 0 ;  /* 0x2f800000ff337431 */ /* 0x000fe400000001ff */
[----:B------:R-:W-:Y:S01]  /*1310*/  VIADD R10, R10, 0x587c5 ;  /* 0x000587c50a0a7836 */ /* 0x000fe20000000000 */
[----:B------:R-:W-:Y:S01]  /*1320*/  LOP3.LUT R14, R14, R11, RZ, 0x3c, !PT ;  /* 0x0000000b0e0e7212 */ /* 0x000fe200078e3cff */
[----:B------:R-:W-:Y:S01]  /*1330*/  IMAD.MOV.U32 R16, RZ, RZ, 0x652b82fe ;  /* 0x652b82feff107424 */ /* 0x000fe200078e00ff */
[----:B------:R-:W-:Y:S01]  /*1340*/  MOV R20, 0xfefa39ef ;  /* 0xfefa39ef00147802 */ /* 0x000fe20000000f00 */
[----:B------:R-:W-:Y:S01]  /*1350*/  IMAD.MOV.U32 R17, RZ, RZ, 0x3ff71547 ;  /* 0x3ff71547ff117424 */ /* 0x000fe200078e00ff */
[C---:B------:R-:W-:Y:S01]  /*1360*/  SHF.L.U32 R11, R14.reuse, 0x1, RZ ;  /* 0x000000010e0b7819 */ /* 0x040fe200000006ff */
[----:B------:R-:W-:Y:S01]  /*1370*/  IMAD.MOV.U32 R21, RZ, RZ, 0x3fe62e42 ;  /* 0x3fe62e42ff157424 */ /* 0x000fe200078e00ff */
[----:B------:R-:W-:Y:S01]  /*1380*/  MOV R23, 0x3c7abc9e ;  /* 0x3c7abc9e00177802 */ /* 0x000fe20000000f00 */
[----:B------:R-:W-:Y:S01]  /*1390*/  IMAD.MOV.U32 R22, RZ, RZ, 0x3b39803f ;  /* 0x3b39803fff167424 */ /* 0x000fe200078e00ff */
[----:B------:R-:W-:Y:S01]  /*13a0*/  LOP3.LUT R14, R14, R11, R5, 0x96, !PT ;  /* 0x0000000b0e0e7212 */ /* 0x000fe200078e9605 */
[----:B------:R-:W-:Y:S01]  /*13b0*/  IMAD.MOV.U32 R27, RZ, RZ, 0x3e928af3 ;  /* 0x3e928af3ff1b7424 */ /* 0x000fe200078e00ff */
[----:B------:R-:W0:Y:S01]  /*13c0*/  LDC R11, c[0x0][0x3b0] ;  /* 0x0000ec00ff0b7b82 */ /* 0x000e220000000800 */
[----:B------:R-:W-:Y:S01]  /*13d0*/  MOV R26, 0xfca213ea ;  /* 0xfca213ea001a7802 */ /* 0x000fe20000000f00 */
[----:B------:R-:W-:Y:S01]  /*13e0*/  IMAD.MOV.U32 R38, RZ, RZ, 0x555502a1 ;  /* 0x555502a1ff267424 */ /* 0x000fe200078e00ff */
[----:B------:R-:W-:Y:S01]  /*13f0*/  LOP3.LUT R5, R14, R7, RZ, 0x3c, !PT ;  /* 0x000000070e057212 */ /* 0x000fe200078e3cff */
[----:B------:R-:W-:Y:S01]  /*1400*/  IMAD.MOV.U32 R40, RZ, RZ, 0x55555511 ;  /* 0x55555511ff287424 */ /* 0x000fe200078e00ff */
[----:B------:R-:W-:Y:S01]  /*1410*/  MOV R29, 0x3ec71dee ;  /* 0x3ec71dee001d7802 */ /* 0x000fe20000000f00 */
[----:B------:R-:W-:Y:S01]  /*1420*/  IMAD.MOV.U32 R42, RZ, RZ, 0xb ;  /* 0x0000000bff2a7424 */ /* 0x000fe200078e00ff */
[----:B------:R-:W-:Y:S01]  /*1430*/  MOV R39, 0x3fa55555 ;  /* 0x3fa5555500277802 */ /* 0x000fe20000000f00 */
[----:B------:R-:W-:Y:S01]  /*1440*/  IMAD.IADD R14, R5, 0x1, R10 ;  /* 0x00000001050e7824 */ /* 0x000fe200078e020a */
[----:B------:R-:W-:Y:S01]  /*1450*/  MOV R41, 0x3fc55555 ;  /* 0x3fc5555500297802 */ /* 0x000fe20000000f00 */
[----:B------:R-:W-:Y:S01]  /*1460*/  BSSY.RECONVERGENT B1, `(.L_x_61) ;  /* 0x0000036000017945 */ /* 0x000fe20003800200 */
[----:B------:R-:W-:-:S02]  /*1470*/  MOV R43, 0x3fe00000 ;  /* 0x3fe00000002b7802 */ /* 0x000fc40000000f00 */
[----:B------:R-:W-:-:S05]  /*1480*/  I2FP.F32.U32 R14, R14 ;  /* 0x0000000e000e7245 */ /* 0x000fca0000201000 */
[----:B------:R-:W-:-:S04]  /*1490*/  FFMA R51, R14, R51, 1.1641532182693481445e-10 ;  /* 0x2f0000000e337423 */ /* 0x000fc80000000033 */
[----:B------:R-:W-:-:S04]  /*14a0*/  FFMA R50, R4, R51, R3 ;  /* 0x0000003304327223 */ /* 0x000fc80000000003 */
[C-C-:B0-----:R-:W-:Y:S01]  /*14b0*/  FADD R14, R50.reuse, -R11.reuse ;  /* 0x8000000b320e7221 */ /* 0x141fe20000000000 */
[----:B------:R-:W-:-:S03]  /*14c0*/  FADD R11, R50, R11 ;  /* 0x0000000b320b7221 */ /* 0x000fc60000000000 */
[----:B------:R-:W-:-:S04]  /*14d0*/  FMUL R28, R14, R14 ;  /* 0x0000000e0e1c7220 */ /* 0x000fc80000400000 */
[----:B------:R0:W1:Y:S02]  /*14e0*/  F2F.F64.F32 R14, R28 ;  /* 0x0000001c000e7310 */ /* 0x0000640000201800 */
[----:B0-----:R-:W-:Y:S01]  /*14f0*/  IMAD.MOV.U32 R28, RZ, RZ, 0x62401315 ;  /* 0x62401315ff1c7424 */ /* 0x001fe200078e00ff */
[----:B-1----:R-:W-:-:S08]  /*1500*/  DMUL R14, R14, -0.5 ;  /* 0xbfe000000e0e7828 */ /* 0x002fd00000000000 */
[----:B------:R-:W-:Y:S02]  /*1510*/  DFMA R18, R14, R16, 6.75539944105574400000e+15 ;  /* 0x433800000e12742b */ /* 0x000fe40000000010 */
[----:B------:R-:W-:-:S06]  /*1520*/  FSETP.GEU.AND P0, PT, |R15|, 4.1917929649353027344, PT ;  /* 0x4086232b0f00780b */ /* 0x000fcc0003f0e200 */
[----:B------:R-:W-:-:S08]  /*1530*/  DADD R46, R18, -6.75539944105574400000e+15 ;  /* 0xc3380000122e7429 */ /* 0x000fd00000000000 */
[----:B------:R-:W-:-:S08]  /*1540*/  DFMA R24, R46, -R20, R14 ;  /* 0x800000142e18722b */ /* 0x000fd0000000000e */
[----:B------:R-:W-:Y:S01]  /*1550*/  DFMA R46, R46, -R22, R24 ;  /* 0x800000162e2e722b */ /* 0x000fe20000000018 */
[----:B------:R-:W-:Y:S02]  /*1560*/  IMAD.MOV.U32 R24, RZ, RZ, 0x69ce2bdf ;  /* 0x69ce2bdfff187424 */ /* 0x000fe400078e00ff */
[----:B------:R-:W-:-:S06]  /*1570*/  IMAD.MOV.U32 R25, RZ, RZ, 0x3e5ade15 ;  /* 0x3e5ade15ff197424 */ /* 0x000fcc00078e00ff */
[----:B------:R-:W-:-:S08]  /*1580*/  DFMA R30, R46, R24, R26 ;  /* 0x000000182e1e722b */ /* 0x000fd0000000001a */
[----:B------:R-:W-:Y:S01]  /*1590*/  DFMA R32, R46, R30, R28 ;  /* 0x0000001e2e20722b */ /* 0x000fe2000000001c */
[----:B------:R-:W-:Y:S02]  /*15a0*/  IMAD.MOV.U32 R30, RZ, RZ, 0x7c89eb71 ;  /* 0x7c89eb71ff1e7424 */ /* 0x000fe400078e00ff */
[----:B------:R-:W-:-:S06]  /*15b0*/  IMAD.MOV.U32 R31, RZ, RZ, 0x3efa0199 ;  /* 0x3efa0199ff1f7424 */ /* 0x000fcc00078e00ff */
[----:B------:R-:W-:Y:S01]  /*15c0*/  DFMA R34, R46, R32, R30 ;  /* 0x000000202e22722b */ /* 0x000fe2000000001e */
[----:B------:R-:W-:Y:S01]  /*15d0*/  MOV R32, 0x14761f65 ;  /* 0x14761f6500207802 */ /* 0x000fe20000000f00 */
[----:B------:R-:W-:-:S06]  /*15e0*/  IMAD.MOV.U32 R33, RZ, RZ, 0x3f2a01a0 ;  /* 0x3f2a01a0ff217424 */ /* 0x000fcc00078e00ff */
[----:B------:R-:W-:Y:S01]  /*15f0*/  DFMA R36, R46, R34, R32 ;  /* 0x000000222e24722b */ /* 0x000fe20000000020 */
[----:B------:R-:W-:Y:S01]  /*1600*/  IMAD.MOV.U32 R34, RZ, RZ, 0x1852b7af ;  /* 0x1852b7afff227424 */ /* 0x000fe200078e00ff */
[----:B------:R-:W-:-:S06]  /*1610*/  MOV R35, 0x3f56c16c ;  /* 0x3f56c16c00237802 */ /* 0x000fcc0000000f00 */
[----:B------:R-:W-:Y:S01]  /*1620*/  DFMA R44, R46, R36, R34 ;  /* 0x000000242e2c722b */ /* 0x000fe20000000022 */
[----:B------:R-:W-:Y:S01]  /*1630*/  IMAD.MOV.U32 R36, RZ, RZ, 0x11122322 ;  /* 0x11122322ff247424 */ /* 0x000fe200078e00ff */
[----:B------:R-:W-:-:S06]  /*1640*/  MOV R37, 0x3f811111 ;  /* 0x3f81111100257802 */ /* 0x000fcc0000000f00 */
        /* <DEDUP_REMOVED lines=15> */
[----:B------:R-:W-:Y:S01]  /*1740*/  FSEL R48, R14, RZ, P0 ;  /* 0x000000ff0e307208 */ /* 0x000fe20000000000 */
[----:B------:R-:W-:Y:S01]  /*1750*/  @!P1 IMAD.MOV.U32 R14, RZ, RZ, RZ ;  /* 0x000000ffff0e9224 */ /* 0x000fe200078e00ff */
[----:B------:R-:W-:Y:S02]  /*1760*/  @!P1 SHF.R.S32.HI R11, RZ, 0x1, R11 ;  /* 0x00000001ff0b9819 */ /* 0x000fe4000001140b */
[----:B------:R-:W-:Y:S02]  /*1770*/  FSEL R49, R15, RZ, P0 ;  /* 0x000000ff0f317208 */ /* 0x000fe40000000000 */
[----:B------:R-:W-:Y:S01]  /*1780*/  @!P1 LEA R45, R11, R45, 0x14 ;  /* 0x0000002d0b2d9211 */ /* 0x000fe200078ea0ff */
[----:B------:R-:W-:-:S05]  /*1790*/  @!P1 IMAD.IADD R18, R18, 0x1, -R11 ;  /* 0x0000000112129824 */ /* 0x000fca00078e0a0b */
[----:B------:R-:W-:-:S06]  /*17a0*/  @!P1 LEA R15, R18, 0x3ff00000, 0x14 ;  /* 0x3ff00000120f9811 */ /* 0x000fcc00078ea0ff */
[----:B------:R-:W-:-:S11]  /*17b0*/  @!P1 DMUL R48, R44, R14 ;  /* 0x0000000e2c309228 */ /* 0x000fd60000000000 */
.L_x_62:
[----:B------:R-:W-:Y:S05]  /*17c0*/  BSYNC.RECONVERGENT B1 ;  /* 0x0000000000017941 */ /* 0x000fea0003800200 */
.L_x_61:
[----:B0-----:R-:W-:Y:S01]  /*17d0*/  DMUL R46, R46, -0.5 ;  /* 0xbfe000002e2e7828 */ /* 0x001fe20000000000 */
[----:B------:R-:W-:Y:S01]  /*17e0*/  MOV R11, R8 ;  /* 0x00000008000b7202 */ /* 0x000fe20000000f00 */
[----:B------:R-:W-:Y:S01]  /*17f0*/  IMAD.MOV.U32 R8, RZ, RZ, R9 ;  /* 0x000000ffff087224 */ /* 0x000fe200078e0009 */
[----:B------:R-:W-:Y:S01]  /*1800*/  BSSY.RECONVERGENT B1, `(.L_x_63) ;  /* 0x0000024000017945 */ /* 0x000fe20003800200 */
[----:B------:R-:W-:Y:S01]  /*1810*/  IMAD.MOV.U32 R9, RZ, RZ, R6 ;  /* 0x000000ffff097224 */ /* 0x000fe200078e0006 */
[----:B------:R-:W-:Y:S01]  /*1820*/  MOV R6, R7 ;  /* 0x0000000700067202 */ /* 0x000fe20000000f00 */
[----:B------:R-:W-:Y:S02]  /*1830*/  IMAD.MOV.U32 R7, RZ, RZ, R5 ;  /* 0x000000ffff077224 */ /* 0x000fe400078e0005 */
        /* <DEDUP_REMOVED lines=16> */
[----:B------:R-:W-:Y:S02]  /*1940*/  LEA R15, R16, R25, 0x14 ;  /* 0x00000019100f7211 */ /* 0x000fe400078ea0ff */
[----:B------:R-:W-:Y:S01]  /*1950*/  MOV R14, R24 ;  /* 0x00000018000e7202 */ /* 0x000fe20000000f00 */
[----:B------:R-:W-:Y:S06]  /*1960*/  @!P0 BRA `(.L_x_64) ;  /* 0x0000000000348947 */ /* 0x000fec0003800000 */
[----:B------:R-:W-:Y:S01]  /*1970*/  FSETP.GEU.AND P1, PT, |R47|, 4.2275390625, PT ;  /* 0x408748002f00780b */ /* 0x000fe20003f2e200 */
[C---:B------:R-:W-:Y:S02]  /*1980*/  DADD R14, R46.reuse, +INF ;  /* 0x7ff000002e0e7429 */ /* 0x040fe40000000000 */
[----:B------:R-:W-:-:S08]  /*1990*/  DSETP.GEU.AND P0, PT, R46, RZ, PT ;  /* 0x000000ff2e00722a */ /* 0x000fd00003f0e000 */
[----:B------:R-:W-:Y:S02]  /*19a0*/  FSEL R14, R14, RZ, P0 ;  /* 0x000000ff0e0e7208 */ /* 0x000fe40000000000 */
[C---:B------:R-:W-:Y:S02]  /*19b0*/  @!P1 LEA.HI R5, R16.reuse, R16, RZ, 0x1 ;  /* 0x0000001010059211 */ /* 0x040fe400078f08ff */
[----:B------:R-:W-:Y:S02]  /*19c0*/  @!P1 MOV R18, RZ ;  /* 0x000000ff00129202 */ /* 0x000fe40000000f00 */
[----:B------:R-:W-:Y:S02]  /*19d0*/  @!P1 SHF.R.S32.HI R5, RZ, 0x1, R5 ;  /* 0x00000001ff059819 */ /* 0x000fe40000011405 */
[----:B------:R-:W-:Y:S02]  /*19e0*/  FSEL R15, R15, RZ, P0 ;  /* 0x000000ff0f0f7208 */ /* 0x000fe40000000000 */
[----:B------:R-:W-:Y:S01]  /*19f0*/  @!P1 LEA R17, R5, R25, 0x14 ;  /* 0x0000001905119211 */ /* 0x000fe200078ea0ff */
[----:B------:R-:W-:-:S05]  /*1a00*/  @!P1 IMAD.IADD R16, R16, 0x1, -R5 ;  /* 0x0000000110109824 */ /* 0x000fca00078e0a05 */
[----:B------:R-:W-:Y:S01]  /*1a10*/  @!P1 LEA R19, R16, 0x3ff00000, 0x14 ;  /* 0x3ff0000010139811 */ /* 0x000fe200078ea0ff */
[----:B------:R-:W-:-:S06]  /*1a20*/  @!P1 IMAD.MOV.U32 R16, RZ, RZ, R24 ;  /* 0x000000ffff109224 */ /* 0x000fcc00078e0018 */
[----:B------:R-:W-:-:S11]  /*1a30*/  @!P1 DMUL R14, R16, R18 ;  /* 0x00000012100e9228 */ /* 0x000fd60000000000 */
.L_x_64:
[----:B------:R-:W-:Y:S05]  /*1a40*/  BSYNC.RECONVERGENT B1 ;  /* 0x0000000000017941 */ /* 0x000fea0003800200 */
.L_x_63:
[----:B------:R-:W-:Y:S01]  /*1a50*/  DADD R14, R14, R48 ;  /* 0x000000000e0e7229 */ /* 0x000fe20000000030 */
[----:B------:R-:W-:-:S07]  /*1a60*/  FMUL R51, R2, R51 ;  /* 0x0000003302337220 */ /* 0x000fce0000400000 */
[----:B------:R-:W-:-:S10]  /*1a70*/  DMUL R14, R14, 0.5 ;  /* 0x3fe000000e0e7828 */ /* 0x000fd40000000000 */
[----:B------:R-:W0:Y:S02]  /*1a80*/  F2F.F32.F64 R14, R14 ;  /* 0x0000000e000e7310 */ /* 0x000e240000301000 */
[----:B0-----:R-:W-:-:S13]  /*1a90*/  FSETP.GT.AND P0, PT, R51, R14, PT ;  /* 0x0000000e3300720b */ /* 0x001fda0003f04000 */
[----:B------:R-:W-:Y:S05]  /*1aa0*/  @P0 BRA `(.L_x_65) ;  /* 0xfffffff8000c0947 */ /* 0x000fea000383ffff */
[----:B------:R-:W-:Y:S05]  /*1ab0*/  BSYNC.RECONVERGENT B0 ;  /* 0x0000000000007941 */ /* 0x000fea0003800200 */
.L_x_60:
[----:B------:R-:W0:Y:S01]  /*1ac0*/  LDC.64 R2, c[0x0][0x398] ;  /* 0x0000e600ff027b82 */ /* 0x000e220000000a00 */
[----:B------:R-:W-:Y:S04]  /*1ad0*/  STG.E.64 desc[UR4][R12.64+0x8], R8 ;  /* 0x000008080c007986 */ /* 0x000fe8000c101b04 */
[----:B------:R-:W-:Y:S04]  /*1ae0*/  STG.E.64 desc[UR4][R12.64+0x10], R6 ;  /* 0x000010060c007986 */ /* 0x000fe8000c101b04 */
[----:B------:R-:W-:Y:S01]  /*1af0*/  STG.E.64 desc[UR4][R12.64], R10 ;  /* 0x0000000a0c007986 */ /* 0x000fe2000c101b04 */
[----:B0-----:R-:W-:-:S05]  /*1b00*/  IMAD.WIDE R2, R0, 0x4, R2 ;  /* 0x0000000400027825 */ /* 0x001fca00078e0202 */
[----:B------:R-:W-:Y:S01]  /*1b10*/  STG.E desc[UR4][R2.64], R50 ;  /* 0x0000003202007986 */ /* 0x000fe2000c101904 */
[----:B------:R-:W-:Y:S05]  /*1b20*/  EXIT ;  /* 0x000000000000794d */ /* 0x000fea0003800000 */
.L_x_66:
        /* <DEDUP_REMOVED lines=13> */
.L_x_74:


//--------------------- .nv.global.init           --------------------------
	.section	.nv.global.init,"aw",@progbits
	.align	4
.nv.global.init:
	.type		mrg32k3aM1SubSeq,@object
	.size		mrg32k3aM1SubSeq,(mrg32k3aM2SubSeq - mrg32k3aM1SubSeq)
mrg32k3aM1SubSeq:
        /*0000*/ 	.byte	0x0b, 0xcc, 0xee, 0x04, 0x73, 0x29, 0x8b, 0x6f, 0xf6, 0x53, 0x03, 0xf6, 0x23, 0xf6, 0xea, 0xda
        /* <DEDUP_REMOVED lines=125> */
	.type		mrg32k3aM2SubSeq,@object
	.size		mrg32k3aM2SubSeq,(mrg32k3aM1 - mrg32k3aM2SubSeq)
mrg32k3aM2SubSeq:
        /* <DEDUP_REMOVED lines=126> */
	.type		mrg32k3aM1,@object
	.size		mrg32k3aM1,(mrg32k3aM1Seq - mrg32k3aM1)
mrg32k3aM1:
        /* <DEDUP_REMOVED lines=144> */
	.type		mrg32k3aM1Seq,@object
	.size		mrg32k3aM1Seq,(mrg32k3aM2 - mrg32k3aM1Seq)
mrg32k3aM1Seq:
        /* <DEDUP_REMOVED lines=144> */
	.type		mrg32k3aM2,@object
	.size		mrg32k3aM2,(mrg32k3aM2Seq - mrg32k3aM2)
mrg32k3aM2:
        /* <DEDUP_REMOVED lines=144> */
	.type		mrg32k3aM2Seq,@object
	.size		mrg32k3aM2Seq,(precalc_xorwow_matrix - mrg32k3aM2Seq)
mrg32k3aM2Seq:
        /* <DEDUP_REMOVED lines=144> */
	.type		precalc_xorwow_matrix,@object
	.size		precalc_xorwow_matrix,(precalc_xorwow_offset_matrix - precalc_xorwow_matrix)
precalc_xorwow_matrix:
        /* <DEDUP_REMOVED lines=6400> */
	.type		precalc_xorwow_offset_matrix,@object
	.size		precalc_xorwow_offset_matrix,(.L_1 - precalc_xorwow_offset_matrix)
precalc_xorwow_offset_matrix:
        /* <DEDUP_REMOVED lines=6400> */
.L_1:


//--------------------- .nv.shared.reserved.0     --------------------------
	.section	.nv.shared.reserved.0,"aw",@nobits
	.weak		__nv_reservedSMEM_offset_0_alias
	.size		__nv_reservedSMEM_offset_0_alias, 0, 64
	.other		__nv_reservedSMEM_offset_0_alias,@"STO_CUDA_RESERVED_SHARED STV_DEFAULT"
__nv_reservedSMEM_offset_0_alias:
	.zero		0
	.zero		64


//--------------------- .nv.constant0._Z15calculoDensidadPfPiS0_S_ifi --------------------------
	.section	.nv.constant0._Z15calculoDensidadPfPiS0_S_ifi,"a",@progbits
	.sectionflags	@""
	.align	4
.nv.constant0._Z15calculoDensidadPfPiS0_S_ifi:
	.zero		940


//--------------------- .nv.constant0._Z35calculoDensidadInicializacionCeldasPfS_PiS0_S_iif --------------------------
	.section	.nv.constant0._Z35calculoDensidadInicializacionCeldasPfS_PiS0_S_iif,"a",@progbits
	.sectionflags	@""
	.align	4
.nv.constant0._Z35calculoDensidadInicializacionCeldasPfS_PiS0_S_iif:
	.zero		948


//--------------------- .nv.constant0._Z27inicializacionValoresRealesPfi --------------------------
	.section	.nv.constant0._Z27inicializacionValoresRealesPfi,"a",@progbits
	.sectionflags	@""
	.align	4
.nv.constant0._Z27inicializacionValoresRealesPfi:
	.zero		908


//--------------------- .nv.constant0._Z22inicializacionDensidadPfi --------------------------
	.section	.nv.constant0._Z22inicializacionDensidadPfi,"a",@progbits
	.sectionflags	@""
	.align	4
.nv.constant0._Z22inicializacionDensidadPfi:
	.zero		908


//--------------------- .nv.constant0._Z22distribucionParticulasPfS_S_S_iP17curandStateXORWOWffi --------------------------
	.section	.nv.constant0._Z22distribucionParticulasPfS_S_S_iP17curandStateXORWOWffi,"a",@progbits
	.sectionflags	@""
	.align	4
.nv.constant0._Z22distribucionParticulasPfS_S_S_iP17curandStateXORWOWffi:
	.zero		956


//--------------------- SYMBOLS --------------------------

	.type		.nv.reservedSmem.offset0,@object
	.size		.nv.reservedSmem.offset0,0x4
